	.target	sm_90a

	.elftype	@"ET_EXEC"


//--------------------- .note.nv.tkinfo           --------------------------
	.section	.note.nv.tkinfo,"",@"SHT_NOTE"
	.sectionflags	@"SHF_NOTE_NV_TKINFO"
	.tkinfo
        /*0018*/ 	.word	0x00000002
        /*0030*/ 	.string	""
        /*0030*/ 	.string	"ptxas"
        /*0030*/ 	.string	"Cuda compilation tools, release 13.0, V13.0.88"
        /*0030*/ 	.string	"Build cuda_13.0.r13.0/compiler.36424714_0"
        /*0030*/ 	.string	"-arch sm_90a -m 64 "



//--------------------- .note.nv.cuinfo           --------------------------
	.section	.note.nv.cuinfo,"",@"SHT_NOTE"
	.sectionflags	@"SHF_NOTE_NV_CUINFO"
        /*0018*/ 	.short	0x0002
        /*001a*/ 	.short	0x005a
        /*001c*/ 	.short	0x0082
	.zero		2


//--------------------- .nv.info                  --------------------------
	.section	.nv.info,"",@"SHT_CUDA_INFO"
	.align	4


	//----- nvinfo : EIATTR_REGCOUNT
	.align		4
        /*0000*/ 	.byte	0x04, 0x2f
        /*0002*/ 	.short	(.L_12 - .L_11)
	.align		4
.L_11:
        /*0004*/ 	.word	index@(_ZN7cutlass6KernelINS_4gemm6kernel15Rank2KUniversalINS1_11threadblock13MmaMultistageINS1_9GemmShapeILi32ELi32ELi16EEENS_9transform11threadblock28PredicatedTileAccessIteratorINS_11MatrixShapeILi32ELi16EEEdNS_6layout11ColumnMajorELi1ENS8_31PitchLinearWarpStripedThreadMapINS_16PitchLinearShapeILi32ELi16EEELi128ENSG_ILi16ELi2EEELi1EEENS_5ArrayIdLi1ELb1EEELb0ENSD_9NoPermuteEEENS9_25RegularTileAccessIteratorISC_dNSD_43ColumnMajorTensorOpMultiplicandCongruous64bELi1ESJ_Li8EEELNS_4arch14CacheOperation4KindE0ENSA_INSB_ILi16ELi32EEEdNSD_8RowMajorELi0ESJ_SL_Lb0ESM_EENSO_ISU_dNSD_40RowMajorTensorOpMultiplicandCongruous64bELi0ESJ_Li8EEELST_0EdSV_NS4_9MmaPolicyINS1_4warp11MmaTensorOpINS6_ILi16ELi16ELi16EEEdSP_dSX_dSV_NS10_17MmaTensorOpPolicyINSR_3MmaINS6_ILi8ELi8ELi4EEELi32EdSV_dSE_dSV_NSR_13OpMultiplyAddEEENSB_ILi1ELi1EEEEELi1ELb0EbEENSB_ILi0ELi0EEES1B_Li1EEELi3ELNS1_23SharedMemoryClearOptionE0EbEES1E_NS_8epilogue11threadblock8EpilogueIS7_S1A_Li1ENS1G_27PredicatedTileIteratorBlas3INS1G_26OutputTileOptimalThreadMapINS1G_15OutputTileShapeILi32ELi8ELi2ELi1ELi1EEENS1K_ILi1ELi2ELi1ELi1ELi2EEELi128ELi1ELi64EEEdLNS_8BlasModeE1EEENS1F_4warp24FragmentIteratorTensorOpIS12_S15_dNSK_IdLi2ELb1EEESV_EENS1Q_20TileIteratorTensorOpIS12_S15_dSV_EENS1G_18SharedLoadIteratorINS1N_18CompactedThreadMapEdLi8EEENS1F_6thread17LinearCombinationIdLi1EddLNS1Z_9ScaleType4KindE0ELNS_15FloatRoundStyleE2EdEENSB_ILi0ELi4EEELi1ELi1EEENS4_30GemmIdentityThreadblockSwizzleILi1EEELNS_8FillModeE1ELS1O_1EEEEEvNT_6ParamsE)
        /*0008*/ 	.word	0x00000060


	//----- nvinfo : EIATTR_FRAME_SIZE
	.align		4
.L_12:
        /*000c*/ 	.byte	0x04, 0x11
        /*000e*/ 	.short	(.L_14 - .L_13)
	.align		4
.L_13:
        /*0010*/ 	.word	index@($__internal_0_$__cuda_sm20_div_u64)
        /*0014*/ 	.word	0x00000000


	//----- nvinfo : EIATTR_FRAME_SIZE
	.align		4
.L_14:
        /*0018*/ 	.byte	0x04, 0x11
        /*001a*/ 	.short	(.L_16 - .L_15)
	.align		4
.L_15:
        /*001c*/ 	.word	index@(_ZN7cutlass6KernelINS_4gemm6kernel15Rank2KUniversalINS1_11threadblock13MmaMultistageINS1_9GemmShapeILi32ELi32ELi16EEENS_9transform11threadblock28PredicatedTileAccessIteratorINS_11MatrixShapeILi32ELi16EEEdNS_6layout11ColumnMajorELi1ENS8_31PitchLinearWarpStripedThreadMapINS_16PitchLinearShapeILi32ELi16EEELi128ENSG_ILi16ELi2EEELi1EEENS_5ArrayIdLi1ELb1EEELb0ENSD_9NoPermuteEEENS9_25RegularTileAccessIteratorISC_dNSD_43ColumnMajorTensorOpMultiplicandCongruous64bELi1ESJ_Li8EEELNS_4arch14CacheOperation4KindE0ENSA_INSB_ILi16ELi32EEEdNSD_8RowMajorELi0ESJ_SL_Lb0ESM_EENSO_ISU_dNSD_40RowMajorTensorOpMultiplicandCongruous64bELi0ESJ_Li8EEELST_0EdSV_NS4_9MmaPolicyINS1_4warp11MmaTensorOpINS6_ILi16ELi16ELi16EEEdSP_dSX_dSV_NS10_17MmaTensorOpPolicyINSR_3MmaINS6_ILi8ELi8ELi4EEELi32EdSV_dSE_dSV_NSR_13OpMultiplyAddEEENSB_ILi1ELi1EEEEELi1ELb0EbEENSB_ILi0ELi0EEES1B_Li1EEELi3ELNS1_23SharedMemoryClearOptionE0EbEES1E_NS_8epilogue11threadblock8EpilogueIS7_S1A_Li1ENS1G_27PredicatedTileIteratorBlas3INS1G_26OutputTileOptimalThreadMapINS1G_15OutputTileShapeILi32ELi8ELi2ELi1ELi1EEENS1K_ILi1ELi2ELi1ELi1ELi2EEELi128ELi1ELi64EEEdLNS_8BlasModeE1EEENS1F_4warp24FragmentIteratorTensorOpIS12_S15_dNSK_IdLi2ELb1EEESV_EENS1Q_20TileIteratorTensorOpIS12_S15_dSV_EENS1G_18SharedLoadIteratorINS1N_18CompactedThreadMapEdLi8EEENS1F_6thread17LinearCombinationIdLi1EddLNS1Z_9ScaleType4KindE0ELNS_15FloatRoundStyleE2EdEENSB_ILi0ELi4EEELi1ELi1EEENS4_30GemmIdentityThreadblockSwizzleILi1EEELNS_8FillModeE1ELS1O_1EEEEEvNT_6ParamsE)
        /*0020*/ 	.word	0x00000000


	//----- nvinfo : EIATTR_MIN_STACK_SIZE
	.align		4
.L_16:
        /*0024*/ 	.byte	0x04, 0x12
        /*0026*/ 	.short	(.L_18 - .L_17)
	.align		4
.L_17:
        /*0028*/ 	.word	index@(_ZN7cutlass6KernelINS_4gemm6kernel15Rank2KUniversalINS1_11threadblock13MmaMultistageINS1_9GemmShapeILi32ELi32ELi16EEENS_9transform11threadblock28PredicatedTileAccessIteratorINS_11MatrixShapeILi32ELi16EEEdNS_6layout11ColumnMajorELi1ENS8_31PitchLinearWarpStripedThreadMapINS_16PitchLinearShapeILi32ELi16EEELi128ENSG_ILi16ELi2EEELi1EEENS_5ArrayIdLi1ELb1EEELb0ENSD_9NoPermuteEEENS9_25RegularTileAccessIteratorISC_dNSD_43ColumnMajorTensorOpMultiplicandCongruous64bELi1ESJ_Li8EEELNS_4arch14CacheOperation4KindE0ENSA_INSB_ILi16ELi32EEEdNSD_8RowMajorELi0ESJ_SL_Lb0ESM_EENSO_ISU_dNSD_40RowMajorTensorOpMultiplicandCongruous64bELi0ESJ_Li8EEELST_0EdSV_NS4_9MmaPolicyINS1_4warp11MmaTensorOpINS6_ILi16ELi16ELi16EEEdSP_dSX_dSV_NS10_17MmaTensorOpPolicyINSR_3MmaINS6_ILi8ELi8ELi4EEELi32EdSV_dSE_dSV_NSR_13OpMultiplyAddEEENSB_ILi1ELi1EEEEELi1ELb0EbEENSB_ILi0ELi0EEES1B_Li1EEELi3ELNS1_23SharedMemoryClearOptionE0EbEES1E_NS_8epilogue11threadblock8EpilogueIS7_S1A_Li1ENS1G_27PredicatedTileIteratorBlas3INS1G_26OutputTileOptimalThreadMapINS1G_15OutputTileShapeILi32ELi8ELi2ELi1ELi1EEENS1K_ILi1ELi2ELi1ELi1ELi2EEELi128ELi1ELi64EEEdLNS_8BlasModeE1EEENS1F_4warp24FragmentIteratorTensorOpIS12_S15_dNSK_IdLi2ELb1EEESV_EENS1Q_20TileIteratorTensorOpIS12_S15_dSV_EENS1G_18SharedLoadIteratorINS1N_18CompactedThreadMapEdLi8EEENS1F_6thread17LinearCombinationIdLi1EddLNS1Z_9ScaleType4KindE0ELNS_15FloatRoundStyleE2EdEENSB_ILi0ELi4EEELi1ELi1EEENS4_30GemmIdentityThreadblockSwizzleILi1EEELNS_8FillModeE1ELS1O_1EEEEEvNT_6ParamsE)
        /*002c*/ 	.word	0x00000000
.L_18:


//--------------------- .nv.compat                --------------------------
	.section	.nv.compat,"",@"SHT_CUDA_COMPAT_INFO"
	.align	4
        /*0000*/ 	.byte	0x02, 0x09, 0x01, 0x00, 0x02, 0x02, 0x01, 0x00, 0x02, 0x05, 0x05, 0x00, 0x03, 0x07, 0x01, 0x01
        /*0010*/ 	.byte	0x02, 0x03, 0x00, 0x00, 0x02, 0x06, 0x01, 0x00, 0x04, 0x0b, 0x08, 0x00, 0x00, 0x00, 0x00, 0x00
        /*0020*/ 	.byte	0x00, 0x00, 0x00, 0x00


//--------------------- .nv.info._ZN7cutlass6KernelINS_4gemm6kernel15Rank2KUniversalINS1_11threadblock13MmaMultistageINS1_9GemmShapeILi32ELi32ELi16EEENS_9transform11threadblock28PredicatedTileAccessIteratorINS_11MatrixShapeILi32ELi16EEEdNS_6layout11ColumnMajorELi1ENS8_31PitchLinearWarpStripedThreadMapINS_16PitchLinearShapeILi32ELi16EEELi128ENSG_ILi16ELi2EEELi1EEENS_5ArrayIdLi1ELb1EEELb0ENSD_9NoPermuteEEENS9_25RegularTileAccessIteratorISC_dNSD_43ColumnMajorTensorOpMultiplicandCongruous64bELi1ESJ_Li8EEELNS_4arch14CacheOperation4KindE0ENSA_INSB_ILi16ELi32EEEdNSD_8RowMajorELi0ESJ_SL_Lb0ESM_EENSO_ISU_dNSD_40RowMajorTensorOpMultiplicandCongruous64bELi0ESJ_Li8EEELST_0EdSV_NS4_9MmaPolicyINS1_4warp11MmaTensorOpINS6_ILi16ELi16ELi16EEEdSP_dSX_dSV_NS10_17MmaTensorOpPolicyINSR_3MmaINS6_ILi8ELi8ELi4EEELi32EdSV_dSE_dSV_NSR_13OpMultiplyAddEEENSB_ILi1ELi1EEEEELi1ELb0EbEENSB_ILi0ELi0EEES1B_Li1EEELi3ELNS1_23SharedMemoryClearOptionE0EbEES1E_NS_8epilogue11threadblock8EpilogueIS7_S1A_Li1ENS1G_27PredicatedTileIteratorBlas3INS1G_26OutputTileOptimalThreadMapINS1G_15OutputTileShapeILi32ELi8ELi2ELi1ELi1EEENS1K_ILi1ELi2ELi1ELi1ELi2EEELi128ELi1ELi64EEEdLNS_8BlasModeE1EEENS1F_4warp24FragmentIteratorTensorOpIS12_S15_dNSK_IdLi2ELb1EEESV_EENS1Q_20TileIteratorTensorOpIS12_S15_dSV_EENS1G_18SharedLoadIteratorINS1N_18CompactedThreadMapEdLi8EEENS1F_6thread17LinearCombinationIdLi1EddLNS1Z_9ScaleType4KindE0ELNS_15FloatRoundStyleE2EdEENSB_ILi0ELi4EEELi1ELi1EEENS4_30GemmIdentityThreadblockSwizzleILi1EEELNS_8FillModeE1ELS1O_1EEEEEvNT_6ParamsE --------------------------
	.section	.nv.info._ZN7cutlass6KernelINS_4gemm6kernel15Rank2KUniversalINS1_11threadblock13MmaMultistageINS1_9GemmShapeILi32ELi32ELi16EEENS_9transform11threadblock28PredicatedTileAccessIteratorINS_11MatrixShapeILi32ELi16EEEdNS_6layout11ColumnMajorELi1ENS8_31PitchLinearWarpStripedThreadMapINS_16PitchLinearShapeILi32ELi16EEELi128ENSG_ILi16ELi2EEELi1EEENS_5ArrayIdLi1ELb1EEELb0ENSD_9NoPermuteEEENS9_25RegularTileAccessIteratorISC_dNSD_43ColumnMajorTensorOpMultiplicandCongruous64bELi1ESJ_Li8EEELNS_4arch14CacheOperation4KindE0ENSA_INSB_ILi16ELi32EEEdNSD_8RowMajorELi0ESJ_SL_Lb0ESM_EENSO_ISU_dNSD_40RowMajorTensorOpMultiplicandCongruous64bELi0ESJ_Li8EEELST_0EdSV_NS4_9MmaPolicyINS1_4warp11MmaTensorOpINS6_ILi16ELi16ELi16EEEdSP_dSX_dSV_NS10_17MmaTensorOpPolicyINSR_3MmaINS6_ILi8ELi8ELi4EEELi32EdSV_dSE_dSV_NSR_13OpMultiplyAddEEENSB_ILi1ELi1EEEEELi1ELb0EbEENSB_ILi0ELi0EEES1B_Li1EEELi3ELNS1_23SharedMemoryClearOptionE0EbEES1E_NS_8epilogue11threadblock8EpilogueIS7_S1A_Li1ENS1G_27PredicatedTileIteratorBlas3INS1G_26OutputTileOptimalThreadMapINS1G_15OutputTileShapeILi32ELi8ELi2ELi1ELi1EEENS1K_ILi1ELi2ELi1ELi1ELi2EEELi128ELi1ELi64EEEdLNS_8BlasModeE1EEENS1F_4warp24FragmentIteratorTensorOpIS12_S15_dNSK_IdLi2ELb1EEESV_EENS1Q_20TileIteratorTensorOpIS12_S15_dSV_EENS1G_18SharedLoadIteratorINS1N_18CompactedThreadMapEdLi8EEENS1F_6thread17LinearCombinationIdLi1EddLNS1Z_9ScaleType4KindE0ELNS_15FloatRoundStyleE2EdEENSB_ILi0ELi4EEELi1ELi1EEENS4_30GemmIdentityThreadblockSwizzleILi1EEELNS_8FillModeE1ELS1O_1EEEEEvNT_6ParamsE,"",@"SHT_CUDA_INFO"
	.sectionflags	@""
	.align	4


	//----- nvinfo : EIATTR_CUDA_API_VERSION
	.align		4
        /*0000*/ 	.byte	0x04, 0x37
        /*0002*/ 	.short	(.L_20 - .L_19)
.L_19:
        /*0004*/ 	.word	0x00000082


	//----- nvinfo : EIATTR_KPARAM_INFO
	.align		4
.L_20:
        /*0008*/ 	.byte	0x04, 0x17
        /*000a*/ 	.short	(.L_22 - .L_21)
.L_21:
        /*000c*/ 	.word	0x00000000
        /*0010*/ 	.short	0x0000
        /*0012*/ 	.short	0x0000
        /*0014*/ 	.byte	0x00, 0xf0, 0xc1, 0x06


	//----- nvinfo : EIATTR_SPARSE_MMA_MASK
	.align		4
.L_22:
        /*0018*/ 	.byte	0x03, 0x50
        /*001a*/ 	.short	0x0000


	//----- nvinfo : EIATTR_MAXREG_COUNT
	.align		4
        /*001c*/ 	.byte	0x03, 0x1b
        /*001e*/ 	.short	0x00ff


	//----- nvinfo : EIATTR_NUM_BARRIERS
	.align		4
        /*0020*/ 	.byte	0x02, 0x4c
        /*0022*/ 	.byte	0x01
	.zero		1


	//----- nvinfo : EIATTR_MERCURY_ISA_VERSION
	.align		4
        /*0024*/ 	.byte	0x03, 0x5f
        /*0026*/ 	.short	0x0101


	//----- nvinfo : EIATTR_COOP_GROUP_MASK_REGIDS
	.align		4
        /*0028*/ 	.byte	0x04, 0x29
        /*002a*/ 	.short	(.L_24 - .L_23)


	//   ....[0]....
.L_23:
        /*002c*/ 	.word	0xffffffff


	//----- nvinfo : EIATTR_COOP_GROUP_INSTR_OFFSETS
	.align		4
.L_24:
        /*0030*/ 	.byte	0x04, 0x28
        /*0032*/ 	.short	(.L_26 - .L_25)


	//   ....[0]....
.L_25:
        /*0034*/ 	.word	0x000004e0


	//----- nvinfo : EIATTR_EXIT_INSTR_OFFSETS
	.align		4
.L_26:
        /*0038*/ 	.byte	0x04, 0x1c
        /*003a*/ 	.short	(.L_28 - .L_27)


	//   ....[0]....
.L_27:
        /*003c*/ 	.word	0x00000070


	//   ....[1]....
        /*0040*/ 	.word	0x00000150


	//   ....[2]....
        /*0044*/ 	.word	0x000001a0


	//   ....[3]....
        /*0048*/ 	.word	0x0000a150


	//   ....[4]....
        /*004c*/ 	.word	0x0000a1c0


	//   ....[5]....
        /*0050*/ 	.word	0x0000a250


	//----- nvinfo : EIATTR_CRS_STACK_SIZE
	.align		4
.L_28:
        /*0054*/ 	.byte	0x04, 0x1e
        /*0056*/ 	.short	(.L_30 - .L_29)
.L_29:
        /*0058*/ 	.word	0x00000000


	//----- nvinfo : EIATTR_CBANK_PARAM_SIZE
	.align		4
.L_30:
        /*005c*/ 	.byte	0x03, 0x19
        /*005e*/ 	.short	0x01b0


	//----- nvinfo : EIATTR_PARAM_CBANK
	.align		4
        /*0060*/ 	.byte	0x04, 0x0a
        /*0062*/ 	.short	(.L_32 - .L_31)
	.align		4
.L_31:
        /*0064*/ 	.word	index@(.nv.constant0._ZN7cutlass6KernelINS_4gemm6kernel15Rank2KUniversalINS1_11threadblock13MmaMultistageINS1_9GemmShapeILi32ELi32ELi16EEENS_9transform11threadblock28PredicatedTileAccessIteratorINS_11MatrixShapeILi32ELi16EEEdNS_6layout11ColumnMajorELi1ENS8_31PitchLinearWarpStripedThreadMapINS_16PitchLinearShapeILi32ELi16EEELi128ENSG_ILi16ELi2EEELi1EEENS_5ArrayIdLi1ELb1EEELb0ENSD_9NoPermuteEEENS9_25RegularTileAccessIteratorISC_dNSD_43ColumnMajorTensorOpMultiplicandCongruous64bELi1ESJ_Li8EEELNS_4arch14CacheOperation4KindE0ENSA_INSB_ILi16ELi32EEEdNSD_8RowMajorELi0ESJ_SL_Lb0ESM_EENSO_ISU_dNSD_40RowMajorTensorOpMultiplicandCongruous64bELi0ESJ_Li8EEELST_0EdSV_NS4_9MmaPolicyINS1_4warp11MmaTensorOpINS6_ILi16ELi16ELi16EEEdSP_dSX_dSV_NS10_17MmaTensorOpPolicyINSR_3MmaINS6_ILi8ELi8ELi4EEELi32EdSV_dSE_dSV_NSR_13OpMultiplyAddEEENSB_ILi1ELi1EEEEELi1ELb0EbEENSB_ILi0ELi0EEES1B_Li1EEELi3ELNS1_23SharedMemoryClearOptionE0EbEES1E_NS_8epilogue11threadblock8EpilogueIS7_S1A_Li1ENS1G_27PredicatedTileIteratorBlas3INS1G_26OutputTileOptimalThreadMapINS1G_15OutputTileShapeILi32ELi8ELi2ELi1ELi1EEENS1K_ILi1ELi2ELi1ELi1ELi2EEELi128ELi1ELi64EEEdLNS_8BlasModeE1EEENS1F_4warp24FragmentIteratorTensorOpIS12_S15_dNSK_IdLi2ELb1EEESV_EENS1Q_20TileIteratorTensorOpIS12_S15_dSV_EENS1G_18SharedLoadIteratorINS1N_18CompactedThreadMapEdLi8EEENS1F_6thread17LinearCombinationIdLi1EddLNS1Z_9ScaleType4KindE0ELNS_15FloatRoundStyleE2EdEENSB_ILi0ELi4EEELi1ELi1EEENS4_30GemmIdentityThreadblockSwizzleILi1EEELNS_8FillModeE1ELS1O_1EEEEEvNT_6ParamsE)
        /*0068*/ 	.short	0x0210
        /*006a*/ 	.short	0x01b0


	//----- nvinfo : EIATTR_SW_WAR
	.align		4
.L_32:
        /*006c*/ 	.byte	0x04, 0x36
        /*006e*/ 	.short	(.L_34 - .L_33)
.L_33:
        /*0070*/ 	.word	0x00000008
.L_34:


//--------------------- .nv.callgraph             --------------------------
	.section	.nv.callgraph,"",@"SHT_CUDA_CALLGRAPH"
	.align	4
	.sectionentsize	8
	.align		4
        /*0000*/ 	.word	0x00000000
	.align		4
        /*0004*/ 	.word	0xffffffff
	.align		4
        /*0008*/ 	.word	0x00000000
	.align		4
        /*000c*/ 	.word	0xfffffffe
	.align		4
        /*0010*/ 	.word	0x00000000
	.align		4
        /*0014*/ 	.word	0xfffffffd
	.align		4
        /*0018*/ 	.word	0x00000000
	.align		4
        /*001c*/ 	.word	0xfffffffc


//--------------------- .nv.constant4             --------------------------
	.section	.nv.constant4,"a",@progbits
	.align	8
	.align		8
.nv.constant4:
        /*0000*/ 	.dword	_ZN39_INTERNAL_c681d56d_4_k_cu_12e81bdb_27154cuda3std3__45__cpo5beginE
	.align		8
        /*0008*/ 	.dword	_ZN39_INTERNAL_c681d56d_4_k_cu_12e81bdb_27154cuda3std3__45__cpo3endE
	.align		8
        /*0010*/ 	.dword	_ZN39_INTERNAL_c681d56d_4_k_cu_12e81bdb_27154cuda3std3__45__cpo6cbeginE
	.align		8
        /*0018*/ 	.dword	_ZN39_INTERNAL_c681d56d_4_k_cu_12e81bdb_27154cuda3std3__45__cpo4cendE
	.align		8
        /*0020*/ 	.dword	_ZN39_INTERNAL_c681d56d_4_k_cu_12e81bdb_27154cuda3std3__441_GLOBAL__N__c681d56d_4_k_cu_12e81bdb_27156ignoreE
	.align		8
        /*0028*/ 	.dword	_ZN39_INTERNAL_c681d56d_4_k_cu_12e81bdb_27154cuda3std3__419piecewise_constructE
	.align		8
        /*0030*/ 	.dword	_ZN39_INTERNAL_c681d56d_4_k_cu_12e81bdb_27154cuda3std3__48in_placeE
	.align		8
        /*0038*/ 	.dword	_ZN39_INTERNAL_c681d56d_4_k_cu_12e81bdb_27154cuda3std6ranges3__45__cpo4swapE
	.align		8
        /*0040*/ 	.dword	_ZN39_INTERNAL_c681d56d_4_k_cu_12e81bdb_27154cuda3std6ranges3__45__cpo9iter_moveE
	.align		8
        /*0048*/ 	.dword	_ZN39_INTERNAL_c681d56d_4_k_cu_12e81bdb_27154cute7productE
	.align		8
        /*0050*/ 	.dword	_ZN39_INTERNAL_c681d56d_4_k_cu_12e81bdb_27154cute1_E


//--------------------- .text._ZN7cutlass6KernelINS_4gemm6kernel15Rank2KUniversalINS1_11threadblock13MmaMultistageINS1_9GemmShapeILi32ELi32ELi16EEENS_9transform11threadblock28PredicatedTileAccessIteratorINS_11MatrixShapeILi32ELi16EEEdNS_6layout11ColumnMajorELi1ENS8_31PitchLinearWarpStripedThreadMapINS_16PitchLinearShapeILi32ELi16EEELi128ENSG_ILi16ELi2EEELi1EEENS_5ArrayIdLi1ELb1EEELb0ENSD_9NoPermuteEEENS9_25RegularTileAccessIteratorISC_dNSD_43ColumnMajorTensorOpMultiplicandCongruous64bELi1ESJ_Li8EEELNS_4arch14CacheOperation4KindE0ENSA_INSB_ILi16ELi32EEEdNSD_8RowMajorELi0ESJ_SL_Lb0ESM_EENSO_ISU_dNSD_40RowMajorTensorOpMultiplicandCongruous64bELi0ESJ_Li8EEELST_0EdSV_NS4_9MmaPolicyINS1_4warp11MmaTensorOpINS6_ILi16ELi16ELi16EEEdSP_dSX_dSV_NS10_17MmaTensorOpPolicyINSR_3MmaINS6_ILi8ELi8ELi4EEELi32EdSV_dSE_dSV_NSR_13OpMultiplyAddEEENSB_ILi1ELi1EEEEELi1ELb0EbEENSB_ILi0ELi0EEES1B_Li1EEELi3ELNS1_23SharedMemoryClearOptionE0EbEES1E_NS_8epilogue11threadblock8EpilogueIS7_S1A_Li1ENS1G_27PredicatedTileIteratorBlas3INS1G_26OutputTileOptimalThreadMapINS1G_15OutputTileShapeILi32ELi8ELi2ELi1ELi1EEENS1K_ILi1ELi2ELi1ELi1ELi2EEELi128ELi1ELi64EEEdLNS_8BlasModeE1EEENS1F_4warp24FragmentIteratorTensorOpIS12_S15_dNSK_IdLi2ELb1EEESV_EENS1Q_20TileIteratorTensorOpIS12_S15_dSV_EENS1G_18SharedLoadIteratorINS1N_18CompactedThreadMapEdLi8EEENS1F_6thread17LinearCombinationIdLi1EddLNS1Z_9ScaleType4KindE0ELNS_15FloatRoundStyleE2EdEENSB_ILi0ELi4EEELi1ELi1EEENS4_30GemmIdentityThreadblockSwizzleILi1EEELNS_8FillModeE1ELS1O_1EEEEEvNT_6ParamsE --------------------------
	.section	.text._ZN7cutlass6KernelINS_4gemm6kernel15Rank2KUniversalINS1_11threadblock13MmaMultistageINS1_9GemmShapeILi32ELi32ELi16EEENS_9transform11threadblock28PredicatedTileAccessIteratorINS_11MatrixShapeILi32ELi16EEEdNS_6layout11ColumnMajorELi1ENS8_31PitchLinearWarpStripedThreadMapINS_16PitchLinearShapeILi32ELi16EEELi128ENSG_ILi16ELi2EEELi1EEENS_5ArrayIdLi1ELb1EEELb0ENSD_9NoPermuteEEENS9_25RegularTileAccessIteratorISC_dNSD_43ColumnMajorTensorOpMultiplicandCongruous64bELi1ESJ_Li8EEELNS_4arch14CacheOperation4KindE0ENSA_INSB_ILi16ELi32EEEdNSD_8RowMajorELi0ESJ_SL_Lb0ESM_EENSO_ISU_dNSD_40RowMajorTensorOpMultiplicandCongruous64bELi0ESJ_Li8EEELST_0EdSV_NS4_9MmaPolicyINS1_4warp11MmaTensorOpINS6_ILi16ELi16ELi16EEEdSP_dSX_dSV_NS10_17MmaTensorOpPolicyINSR_3MmaINS6_ILi8ELi8ELi4EEELi32EdSV_dSE_dSV_NSR_13OpMultiplyAddEEENSB_ILi1ELi1EEEEELi1ELb0EbEENSB_ILi0ELi0EEES1B_Li1EEELi3ELNS1_23SharedMemoryClearOptionE0EbEES1E_NS_8epilogue11threadblock8EpilogueIS7_S1A_Li1ENS1G_27PredicatedTileIteratorBlas3INS1G_26OutputTileOptimalThreadMapINS1G_15OutputTileShapeILi32ELi8ELi2ELi1ELi1EEENS1K_ILi1ELi2ELi1ELi1ELi2EEELi128ELi1ELi64EEEdLNS_8BlasModeE1EEENS1F_4warp24FragmentIteratorTensorOpIS12_S15_dNSK_IdLi2ELb1EEESV_EENS1Q_20TileIteratorTensorOpIS12_S15_dSV_EENS1G_18SharedLoadIteratorINS1N_18CompactedThreadMapEdLi8EEENS1F_6thread17LinearCombinationIdLi1EddLNS1Z_9ScaleType4KindE0ELNS_15FloatRoundStyleE2EdEENSB_ILi0ELi4EEELi1ELi1EEENS4_30GemmIdentityThreadblockSwizzleILi1EEELNS_8FillModeE1ELS1O_1EEEEEvNT_6ParamsE,"ax",@progbits
	.align	128
.text._ZN7cutlass6KernelINS_4gemm6kernel15Rank2KUniversalINS1_11threadblock13MmaMultistageINS1_9GemmShapeILi32ELi32ELi16EEENS_9transform11threadblock28PredicatedTileAccessIteratorINS_11MatrixShapeILi32ELi16EEEdNS_6layout11ColumnMajorELi1ENS8_31PitchLinearWarpStripedThreadMapINS_16PitchLinearShapeILi32ELi16EEELi128ENSG_ILi16ELi2EEELi1EEENS_5ArrayIdLi1ELb1EEELb0ENSD_9NoPermuteEEENS9_25RegularTileAccessIteratorISC_dNSD_43ColumnMajorTensorOpMultiplicandCongruous64bELi1ESJ_Li8EEELNS_4arch14CacheOperation4KindE0ENSA_INSB_ILi16ELi32EEEdNSD_8RowMajorELi0ESJ_SL_Lb0ESM_EENSO_ISU_dNSD_40RowMajorTensorOpMultiplicandCongruous64bELi0ESJ_Li8EEELST_0EdSV_NS4_9MmaPolicyINS1_4warp11MmaTensorOpINS6_ILi16ELi16ELi16EEEdSP_dSX_dSV_NS10_17MmaTensorOpPolicyINSR_3MmaINS6_ILi8ELi8ELi4EEELi32EdSV_dSE_dSV_NSR_13OpMultiplyAddEEENSB_ILi1ELi1EEEEELi1ELb0EbEENSB_ILi0ELi0EEES1B_Li1EEELi3ELNS1_23SharedMemoryClearOptionE0EbEES1E_NS_8epilogue11threadblock8EpilogueIS7_S1A_Li1ENS1G_27PredicatedTileIteratorBlas3INS1G_26OutputTileOptimalThreadMapINS1G_15OutputTileShapeILi32ELi8ELi2ELi1ELi1EEENS1K_ILi1ELi2ELi1ELi1ELi2EEELi128ELi1ELi64EEEdLNS_8BlasModeE1EEENS1F_4warp24FragmentIteratorTensorOpIS12_S15_dNSK_IdLi2ELb1EEESV_EENS1Q_20TileIteratorTensorOpIS12_S15_dSV_EENS1G_18SharedLoadIteratorINS1N_18CompactedThreadMapEdLi8EEENS1F_6thread17LinearCombinationIdLi1EddLNS1Z_9ScaleType4KindE0ELNS_15FloatRoundStyleE2EdEENSB_ILi0ELi4EEELi1ELi1EEENS4_30GemmIdentityThreadblockSwizzleILi1EEELNS_8FillModeE1ELS1O_1EEEEEvNT_6ParamsE:
        .type           _ZN7cutlass6KernelINS_4gemm6kernel15Rank2KUniversalINS1_11threadblock13MmaMultistageINS1_9GemmShapeILi32ELi32ELi16EEENS_9transform11threadblock28PredicatedTileAccessIteratorINS_11MatrixShapeILi32ELi16EEEdNS_6layout11ColumnMajorELi1ENS8_31PitchLinearWarpStripedThreadMapINS_16PitchLinearShapeILi32ELi16EEELi128ENSG_ILi16ELi2EEELi1EEENS_5ArrayIdLi1ELb1EEELb0ENSD_9NoPermuteEEENS9_25RegularTileAccessIteratorISC_dNSD_43ColumnMajorTensorOpMultiplicandCongruous64bELi1ESJ_Li8EEELNS_4arch14CacheOperation4KindE0ENSA_INSB_ILi16ELi32EEEdNSD_8RowMajorELi0ESJ_SL_Lb0ESM_EENSO_ISU_dNSD_40RowMajorTensorOpMultiplicandCongruous64bELi0ESJ_Li8EEELST_0EdSV_NS4_9MmaPolicyINS1_4warp11MmaTensorOpINS6_ILi16ELi16ELi16EEEdSP_dSX_dSV_NS10_17MmaTensorOpPolicyINSR_3MmaINS6_ILi8ELi8ELi4EEELi32EdSV_dSE_dSV_NSR_13OpMultiplyAddEEENSB_ILi1ELi1EEEEELi1ELb0EbEENSB_ILi0ELi0EEES1B_Li1EEELi3ELNS1_23SharedMemoryClearOptionE0EbEES1E_NS_8epilogue11threadblock8EpilogueIS7_S1A_Li1ENS1G_27PredicatedTileIteratorBlas3INS1G_26OutputTileOptimalThreadMapINS1G_15OutputTileShapeILi32ELi8ELi2ELi1ELi1EEENS1K_ILi1ELi2ELi1ELi1ELi2EEELi128ELi1ELi64EEEdLNS_8BlasModeE1EEENS1F_4warp24FragmentIteratorTensorOpIS12_S15_dNSK_IdLi2ELb1EEESV_EENS1Q_20TileIteratorTensorOpIS12_S15_dSV_EENS1G_18SharedLoadIteratorINS1N_18CompactedThreadMapEdLi8EEENS1F_6thread17LinearCombinationIdLi1EddLNS1Z_9ScaleType4KindE0ELNS_15FloatRoundStyleE2EdEENSB_ILi0ELi4EEELi1ELi1EEENS4_30GemmIdentityThreadblockSwizzleILi1EEELNS_8FillModeE1ELS1O_1EEEEEvNT_6ParamsE,@function
        .size           _ZN7cutlass6KernelINS_4gemm6kernel15Rank2KUniversalINS1_11threadblock13MmaMultistageINS1_9GemmShapeILi32ELi32ELi16EEENS_9transform11threadblock28PredicatedTileAccessIteratorINS_11MatrixShapeILi32ELi16EEEdNS_6layout11ColumnMajorELi1ENS8_31PitchLinearWarpStripedThreadMapINS_16PitchLinearShapeILi32ELi16EEELi128ENSG_ILi16ELi2EEELi1EEENS_5ArrayIdLi1ELb1EEELb0ENSD_9NoPermuteEEENS9_25RegularTileAccessIteratorISC_dNSD_43ColumnMajorTensorOpMultiplicandCongruous64bELi1ESJ_Li8EEELNS_4arch14CacheOperation4KindE0ENSA_INSB_ILi16ELi32EEEdNSD_8RowMajorELi0ESJ_SL_Lb0ESM_EENSO_ISU_dNSD_40RowMajorTensorOpMultiplicandCongruous64bELi0ESJ_Li8EEELST_0EdSV_NS4_9MmaPolicyINS1_4warp11MmaTensorOpINS6_ILi16ELi16ELi16EEEdSP_dSX_dSV_NS10_17MmaTensorOpPolicyINSR_3MmaINS6_ILi8ELi8ELi4EEELi32EdSV_dSE_dSV_NSR_13OpMultiplyAddEEENSB_ILi1ELi1EEEEELi1ELb0EbEENSB_ILi0ELi0EEES1B_Li1EEELi3ELNS1_23SharedMemoryClearOptionE0EbEES1E_NS_8epilogue11threadblock8EpilogueIS7_S1A_Li1ENS1G_27PredicatedTileIteratorBlas3INS1G_26OutputTileOptimalThreadMapINS1G_15OutputTileShapeILi32ELi8ELi2ELi1ELi1EEENS1K_ILi1ELi2ELi1ELi1ELi2EEELi128ELi1ELi64EEEdLNS_8BlasModeE1EEENS1F_4warp24FragmentIteratorTensorOpIS12_S15_dNSK_IdLi2ELb1EEESV_EENS1Q_20TileIteratorTensorOpIS12_S15_dSV_EENS1G_18SharedLoadIteratorINS1N_18CompactedThreadMapEdLi8EEENS1F_6thread17LinearCombinationIdLi1EddLNS1Z_9ScaleType4KindE0ELNS_15FloatRoundStyleE2EdEENSB_ILi0ELi4EEELi1ELi1EEENS4_30GemmIdentityThreadblockSwizzleILi1EEELNS_8FillModeE1ELS1O_1EEEEEvNT_6ParamsE,(.L_x_107 - _ZN7cutlass6KernelINS_4gemm6kernel15Rank2KUniversalINS1_11threadblock13MmaMultistageINS1_9GemmShapeILi32ELi32ELi16EEENS_9transform11threadblock28PredicatedTileAccessIteratorINS_11MatrixShapeILi32ELi16EEEdNS_6layout11ColumnMajorELi1ENS8_31PitchLinearWarpStripedThreadMapINS_16PitchLinearShapeILi32ELi16EEELi128ENSG_ILi16ELi2EEELi1EEENS_5ArrayIdLi1ELb1EEELb0ENSD_9NoPermuteEEENS9_25RegularTileAccessIteratorISC_dNSD_43ColumnMajorTensorOpMultiplicandCongruous64bELi1ESJ_Li8EEELNS_4arch14CacheOperation4KindE0ENSA_INSB_ILi16ELi32EEEdNSD_8RowMajorELi0ESJ_SL_Lb0ESM_EENSO_ISU_dNSD_40RowMajorTensorOpMultiplicandCongruous64bELi0ESJ_Li8EEELST_0EdSV_NS4_9MmaPolicyINS1_4warp11MmaTensorOpINS6_ILi16ELi16ELi16EEEdSP_dSX_dSV_NS10_17MmaTensorOpPolicyINSR_3MmaINS6_ILi8ELi8ELi4EEELi32EdSV_dSE_dSV_NSR_13OpMultiplyAddEEENSB_ILi1ELi1EEEEELi1ELb0EbEENSB_ILi0ELi0EEES1B_Li1EEELi3ELNS1_23SharedMemoryClearOptionE0EbEES1E_NS_8epilogue11threadblock8EpilogueIS7_S1A_Li1ENS1G_27PredicatedTileIteratorBlas3INS1G_26OutputTileOptimalThreadMapINS1G_15OutputTileShapeILi32ELi8ELi2ELi1ELi1EEENS1K_ILi1ELi2ELi1ELi1ELi2EEELi128ELi1ELi64EEEdLNS_8BlasModeE1EEENS1F_4warp24FragmentIteratorTensorOpIS12_S15_dNSK_IdLi2ELb1EEESV_EENS1Q_20TileIteratorTensorOpIS12_S15_dSV_EENS1G_18SharedLoadIteratorINS1N_18CompactedThreadMapEdLi8EEENS1F_6thread17LinearCombinationIdLi1EddLNS1Z_9ScaleType4KindE0ELNS_15FloatRoundStyleE2EdEENSB_ILi0ELi4EEELi1ELi1EEENS4_30GemmIdentityThreadblockSwizzleILi1EEELNS_8FillModeE1ELS1O_1EEEEEvNT_6ParamsE)
        .other          _ZN7cutlass6KernelINS_4gemm6kernel15Rank2KUniversalINS1_11threadblock13MmaMultistageINS1_9GemmShapeILi32ELi32ELi16EEENS_9transform11threadblock28PredicatedTileAccessIteratorINS_11MatrixShapeILi32ELi16EEEdNS_6layout11ColumnMajorELi1ENS8_31PitchLinearWarpStripedThreadMapINS_16PitchLinearShapeILi32ELi16EEELi128ENSG_ILi16ELi2EEELi1EEENS_5ArrayIdLi1ELb1EEELb0ENSD_9NoPermuteEEENS9_25RegularTileAccessIteratorISC_dNSD_43ColumnMajorTensorOpMultiplicandCongruous64bELi1ESJ_Li8EEELNS_4arch14CacheOperation4KindE0ENSA_INSB_ILi16ELi32EEEdNSD_8RowMajorELi0ESJ_SL_Lb0ESM_EENSO_ISU_dNSD_40RowMajorTensorOpMultiplicandCongruous64bELi0ESJ_Li8EEELST_0EdSV_NS4_9MmaPolicyINS1_4warp11MmaTensorOpINS6_ILi16ELi16ELi16EEEdSP_dSX_dSV_NS10_17MmaTensorOpPolicyINSR_3MmaINS6_ILi8ELi8ELi4EEELi32EdSV_dSE_dSV_NSR_13OpMultiplyAddEEENSB_ILi1ELi1EEEEELi1ELb0EbEENSB_ILi0ELi0EEES1B_Li1EEELi3ELNS1_23SharedMemoryClearOptionE0EbEES1E_NS_8epilogue11threadblock8EpilogueIS7_S1A_Li1ENS1G_27PredicatedTileIteratorBlas3INS1G_26OutputTileOptimalThreadMapINS1G_15OutputTileShapeILi32ELi8ELi2ELi1ELi1EEENS1K_ILi1ELi2ELi1ELi1ELi2EEELi128ELi1ELi64EEEdLNS_8BlasModeE1EEENS1F_4warp24FragmentIteratorTensorOpIS12_S15_dNSK_IdLi2ELb1EEESV_EENS1Q_20TileIteratorTensorOpIS12_S15_dSV_EENS1G_18SharedLoadIteratorINS1N_18CompactedThreadMapEdLi8EEENS1F_6thread17LinearCombinationIdLi1EddLNS1Z_9ScaleType4KindE0ELNS_15FloatRoundStyleE2EdEENSB_ILi0ELi4EEELi1ELi1EEENS4_30GemmIdentityThreadblockSwizzleILi1EEELNS_8FillModeE1ELS1O_1EEEEEvNT_6ParamsE,@"STO_CUDA_ENTRY STV_DEFAULT"
_ZN7cutlass6KernelINS_4gemm6kernel15Rank2KUniversalINS1_11threadblock13MmaMultistageINS1_9GemmShapeILi32ELi32ELi16EEENS_9transform11threadblock28PredicatedTileAccessIteratorINS_11MatrixShapeILi32ELi16EEEdNS_6layout11ColumnMajorELi1ENS8_31PitchLinearWarpStripedThreadMapINS_16PitchLinearShapeILi32ELi16EEELi128ENSG_ILi16ELi2EEELi1EEENS_5ArrayIdLi1ELb1EEELb0ENSD_9NoPermuteEEENS9_25RegularTileAccessIteratorISC_dNSD_43ColumnMajorTensorOpMultiplicandCongruous64bELi1ESJ_Li8EEELNS_4arch14CacheOperation4KindE0ENSA_INSB_ILi16ELi32EEEdNSD_8RowMajorELi0ESJ_SL_Lb0ESM_EENSO_ISU_dNSD_40RowMajorTensorOpMultiplicandCongruous64bELi0ESJ_Li8EEELST_0EdSV_NS4_9MmaPolicyINS1_4warp11MmaTensorOpINS6_ILi16ELi16ELi16EEEdSP_dSX_dSV_NS10_17MmaTensorOpPolicyINSR_3MmaINS6_ILi8ELi8ELi4EEELi32EdSV_dSE_dSV_NSR_13OpMultiplyAddEEENSB_ILi1ELi1EEEEELi1ELb0EbEENSB_ILi0ELi0EEES1B_Li1EEELi3ELNS1_23SharedMemoryClearOptionE0EbEES1E_NS_8epilogue11threadblock8EpilogueIS7_S1A_Li1ENS1G_27PredicatedTileIteratorBlas3INS1G_26OutputTileOptimalThreadMapINS1G_15OutputTileShapeILi32ELi8ELi2ELi1ELi1EEENS1K_ILi1ELi2ELi1ELi1ELi2EEELi128ELi1ELi64EEEdLNS_8BlasModeE1EEENS1F_4warp24FragmentIteratorTensorOpIS12_S15_dNSK_IdLi2ELb1EEESV_EENS1Q_20TileIteratorTensorOpIS12_S15_dSV_EENS1G_18SharedLoadIteratorINS1N_18CompactedThreadMapEdLi8EEENS1F_6thread17LinearCombinationIdLi1EddLNS1Z_9ScaleType4KindE0ELNS_15FloatRoundStyleE2EdEENSB_ILi0ELi4EEELi1ELi1EEENS4_30GemmIdentityThreadblockSwizzleILi1EEELNS_8FillModeE1ELS1O_1EEEEEvNT_6ParamsE:
[----:B------:R-:W-:Y:S08]  /*0000*/  LDC R1, c[0x0][0x28] ;  /* 0x00000a00ff017b82 */ /* 0x000ff00000000800 */
[----:B------:R-:W1:Y:S01]  /*0010*/  LDC.64 R2, c[0x0][0x338] ;  /* 0x0000ce00ff027b82 */ /* 0x000e620000000a00 */
[----:B------:R-:W-:Y:S02]  /*0020*/  ULDC.64 UR4, c[0x0][0x330] ;  /* 0x0000cc0000047ab9 */ /* 0x000fe40000000a00 */
[----:B------:R-:W-:Y:S01]  /*0030*/  DSETP.NEU.AND P1, PT, RZ, UR4, PT ;  /* 0x00000004ff007e2a */ /* 0x000fe2000bf2d000 */
[----:B------:R-:W-:-:S05]  /*0040*/  ULDC.U8 UR4, c[0x0][0x3b8] ;  /* 0x0000ee0000047ab9 */ /* 0x000fca0000000000 */
[----:B------:R-:W-:Y:S01]  /*0050*/  ISETP.NE.AND P1, PT, RZ, UR4, !P1 ;  /* 0x00000004ff007c0c */ /* 0x000fe2000cf25270 */
[----:B-1----:R-:W-:-:S14]  /*0060*/  DSETP.EQ.AND P0, PT, R2, 1, PT ;  /* 0x3ff000000200742a */ /* 0x002fdc0003f02000 */
[----:B------:R-:W-:Y:S05]  /*0070*/  @P1 EXIT P0 ;  /* 0x000000000000194d */ /* 0x000fea0000000000 */
[----:B------:R-:W1:Y:S01]  /*0080*/  S2UR UR7, SR_CTAID.Y ;  /* 0x00000000000779c3 */ /* 0x000e620000002600 */
[----:B------:R-:W-:Y:S01]  /*0090*/  IMAD.MOV.U32 R2, RZ, RZ, -0x1 ;  /* 0xffffffffff027424 */ /* 0x000fe200078e00ff */
[----:B------:R-:W-:Y:S01]  /*00a0*/  ULDC UR5, c[0x0][0x228] ;  /* 0x00008a0000057ab9 */ /* 0x000fe20000000800 */
[----:B------:R-:W-:-:S03]  /*00b0*/  ULDC UR4, c[0x0][0x220] ;  /* 0x0000880000047ab9 */ /* 0x000fc60000000800 */
[----:B------:R-:W-:Y:S02]  /*00c0*/  SHF.L.U32 R2, R2, UR5, RZ ;  /* 0x0000000502027c19 */ /* 0x000fe400080006ff */
[----:B------:R-:W2:Y:S08]  /*00d0*/  S2UR UR6, SR_CTAID.X ;  /* 0x00000000000679c3 */ /* 0x000eb00000002500 */
[----:B------:R-:W3:Y:S01]  /*00e0*/  LDC R0, c[0x0][0x21c] ;  /* 0x00008700ff007b82 */ /* 0x000ee20000000800 */
[----:B-1----:R-:W-:Y:S01]  /*00f0*/  USHF.L.U32 UR7, UR7, UR5, URZ ;  /* 0x0000000507077299 */ /* 0x002fe2000800063f */
[----:B--2---:R-:W-:Y:S01]  /*0100*/  LOP3.LUT R61, R2, UR6, RZ, 0xc, !PT ;  /* 0x00000006023d7c12 */ /* 0x004fe2000f8e0cff */
[----:B------:R-:W-:-:S04]  /*0110*/  USHF.R.S32.HI UR5, URZ, UR5, UR6 ;  /* 0x000000053f057299 */ /* 0x000fc80008011406 */
[----:B------:R-:W-:-:S05]  /*0120*/  VIADD R61, R61, UR7 ;  /* 0x000000073d3d7c36 */ /* 0x000fca0008000000 */
[----:B------:R-:W-:-:S04]  /*0130*/  ISETP.GE.AND P0, PT, R61, UR4, PT ;  /* 0x000000043d007c0c */ /* 0x000fc8000bf06270 */
[----:B---3--:R-:W-:-:S13]  /*0140*/  ISETP.LE.OR P0, PT, R0, UR5, P0 ;  /* 0x0000000500007c0c */ /* 0x008fda0008703670 */
[----:B------:R-:W-:Y:S05]  /*0150*/  @P0 EXIT ;  /* 0x000000000000094d */ /* 0x000fea0003800000 */
[----:B------:R-:W-:Y:S01]  /*0160*/  USHF.L.U32 UR18, UR5, 0x5, URZ ;  /* 0x0000000505127899 */ /* 0x000fe2000800063f */
[----:B------:R-:W-:-:S03]  /*0170*/  SHF.L.U32 R60, R61, 0x5, RZ ;  /* 0x000000053d3c7819 */ /* 0x000fc600000006ff */
[----:B------:R-:W-:-:S06]  /*0180*/  UIADD3 UR4, UR18, 0x20, URZ ;  /* 0x0000002012047890 */ /* 0x000fcc000fffe03f */
[----:B------:R-:W-:-:S13]  /*0190*/  ISETP.LT.AND P0, PT, R60, UR4, PT ;  /* 0x000000043c007c0c */ /* 0x000fda000bf01270 */
[----:B------:R-:W-:Y:S05]  /*01a0*/  @!P0 EXIT ;  /* 0x000000000000894d */ /* 0x000fea0003800000 */
[----:B------:R-:W1:Y:S01]  /*01b0*/  LDC R0, c[0x0][0x360] ;  /* 0x0000d800ff007b82 */ /* 0x000e620000000800 */
[----:B------:R-:W2:Y:S01]  /*01c0*/  S2R R57, SR_CTAID.Z ;  /* 0x0000000000397919 */ /* 0x000ea20000002700 */
[----:B------:R-:W-:Y:S01]  /*01d0*/  ULDC UR4, c[0x0][0x218] ;  /* 0x0000860000047ab9 */ /* 0x000fe20000000800 */
[----:B------:R-:W-:Y:S01]  /*01e0*/  ULDC.64 UR20, c[0x0][0x208] ;  /* 0x0000820000147ab9 */ /* 0x000fe20000000a00 */
[----:B------:R-:W-:Y:S01]  /*01f0*/  MOV R6, UR4 ;  /* 0x0000000400067c02 */ /* 0x000fe20008000f00 */
[----:B------:R-:W-:Y:S01]  /*0200*/  IMAD.MOV.U32 R5, RZ, RZ, RZ ;  /* 0x000000ffff057224 */ /* 0x000fe200078e00ff */
[----:B-1----:R-:W-:-:S13]  /*0210*/  ISETP.GT.U32.AND P0, PT, R0, 0x1, PT ;  /* 0x000000010000780c */ /* 0x002fda0003f04070 */
[----:B--2---:R-:W-:Y:S05]  /*0220*/  @P0 BRA `(.L_x_0) ;  /* 0x00000000001c0947 */ /* 0x004fea0003800000 */
[----:B------:R-:W1:Y:S01]  /*0230*/  LDC R2, c[0x0][0x224] ;  /* 0x00008900ff027b82 */ /* 0x000e620000000800 */
[----:B------:R-:W-:-:S07]  /*0240*/  IADD3 R3, R57, 0x1, RZ ;  /* 0x0000000139037810 */ /* 0x000fce0007ffe0ff */
[----:B------:R-:W2:Y:S01]  /*0250*/  LDC R0, c[0x0][0x368] ;  /* 0x0000da00ff007b82 */ /* 0x000ea20000000800 */
[C---:B-1----:R-:W-:Y:S01]  /*0260*/  ISETP.GE.AND P0, PT, R3.reuse, R2, PT ;  /* 0x000000020300720c */ /* 0x042fe20003f06270 */
[-C--:B--2---:R-:W-:Y:S02]  /*0270*/  IMAD R6, R3, R0.reuse, RZ ;  /* 0x0000000003067224 */ /* 0x084fe400078e02ff */
[----:B------:R-:W-:-:S10]  /*0280*/  IMAD R5, R57, R0, RZ ;  /* 0x0000000039057224 */ /* 0x000fd400078e02ff */
[----:B------:R-:W1:Y:S02]  /*0290*/  @P0 LDC R6, c[0x0][0x218] ;  /* 0x00008600ff060b82 */ /* 0x000e640000000800 */
.L_x_0:
[----:B------:R-:W2:Y:S01]  /*02a0*/  S2R R55, SR_TID.X ;  /* 0x0000000000377919 */ /* 0x000ea20000002100 */
[C-C-:B-1----:R-:W-:Y:S01]  /*02b0*/  IMAD.IADD R3, R6.reuse, 0x1, -R5.reuse ;  /* 0x0000000106037824 */ /* 0x142fe200078e0a05 */
[----:B------:R-:W-:Y:S01]  /*02c0*/  IADD3 R59, R6, 0xf, -R5 ;  /* 0x0000000f063b7810 */ /* 0x000fe20007ffe805 */
[----:B------:R-:W-:Y:S01]  /*02d0*/  ULDC.64 UR8, c[0x0][0x230] ;  /* 0x00008c0000087ab9 */ /* 0x000fe20000000a00 */
[----:B------:R-:W-:Y:S01]  /*02e0*/  ULDC.64 UR16, c[0x0][0x250] ;  /* 0x0000940000107ab9 */ /* 0x000fe20000000a00 */
[----:B------:R-:W-:Y:S01]  /*02f0*/  ULDC.64 UR6, c[0x0][0x210] ;  /* 0x0000840000067ab9 */ /* 0x000fe20000000a00 */
[----:B------:R-:W-:Y:S01]  /*0300*/  SHF.R.S32.HI R56, RZ, 0x1f, R3 ;  /* 0x0000001fff387819 */ /* 0x000fe20000011403 */
[----:B------:R-:W1:Y:S01]  /*0310*/  S2UR UR4, SR_CgaCtaId ;  /* 0x00000000000479c3 */ /* 0x000e620000008800 */
[----:B------:R-:W-:Y:S01]  /*0320*/  LOP3.LUT R10, R59, 0xfffffff0, RZ, 0xc0, !PT ;  /* 0xfffffff03b0a7812 */ /* 0x000fe200078ec0ff */
[----:B------:R-:W-:Y:S01]  /*0330*/  ULDC.64 UR12, c[0x0][0x240] ;  /* 0x00009000000c7ab9 */ /* 0x000fe20000000a00 */
[----:B------:R-:W-:Y:S01]  /*0340*/  LEA.HI R56, R56, R3, RZ, 0x4 ;  /* 0x0000000338387211 */ /* 0x000fe200078f20ff */
[----:B------:R-:W-:Y:S01]  /*0350*/  ULDC.64 UR10, c[0x0][0x248] ;  /* 0x00009200000a7ab9 */ /* 0x000fe20000000a00 */
[----:B------:R-:W-:Y:S01]  /*0360*/  ISETP.NE.AND P4, PT, R10, 0x10, PT ;  /* 0x000000100a00780c */ /* 0x000fe20003f85270 */
[----:B------:R-:W-:Y:S01]  /*0370*/  UIADD3 UR19, UP1, UR12, -UR10, URZ ;  /* 0x8000000a0c137290 */ /* 0x000fe2000ff3e03f */
[----:B------:R-:W-:Y:S01]  /*0380*/  LOP3.LUT R56, R56, 0xfffffff0, RZ, 0xc0, !PT ;  /* 0xfffffff038387812 */ /* 0x000fe200078ec0ff */
[----:B------:R-:W3:Y:S01]  /*0390*/  LDC.64 R28, c[0x0][0x238] ;  /* 0x00008e00ff1c7b82 */ /* 0x000ee20000000a00 */
[----:B------:R-:W-:Y:S01]  /*03a0*/  ULDC.64 UR14, c[0x0][0x378] ;  /* 0x0000de00000e7ab9 */ /* 0x000fe20000000a00 */
[----:B------:R-:W-:Y:S01]  /*03b0*/  UIADD3.X UR11, UR13, ~UR11, URZ, UP1, !UPT ;  /* 0x8000000b0d0b7290 */ /* 0x000fe20008ffe43f */
[----:B------:R-:W-:Y:S01]  /*03c0*/  SHF.R.S32.HI R52, RZ, 0x1f, R59 ;  /* 0x0000001fff347819 */ /* 0x000fe2000001143b */
[----:B------:R-:W-:Y:S01]  /*03d0*/  IMAD.IADD R56, R3, 0x1, -R56 ;  /* 0x0000000103387824 */ /* 0x000fe200078e0a38 */
[----:B------:R-:W-:Y:S01]  /*03e0*/  CS2R R18, SRZ ;  /* 0x0000000000127805 */ /* 0x000fe2000001ff00 */
[----:B------:R-:W-:Y:S01]  /*03f0*/  VIADD R3, R59, 0xf ;  /* 0x0000000f3b037836 */ /* 0x000fe20000000000 */
[----:B------:R-:W-:Y:S01]  /*0400*/  LEA.HI R52, R52, R59, RZ, 0x4 ;  /* 0x0000003b34347211 */ /* 0x000fe200078f20ff */
[----:B------:R-:W4:Y:S08]  /*0410*/  LDC.64 R30, c[0x0][0x258] ;  /* 0x00009600ff1e7b82 */ /* 0x000f300000000a00 */
[----:B------:R-:W-:Y:S01]  /*0420*/  BAR.SYNC.DEFER_BLOCKING 0x0 ;  /* 0x0000000000007b1d */ /* 0x000fe20000010000 */
[----:B------:R-:W-:-:S02]  /*0430*/  ISETP.NE.AND P0, PT, R56, RZ, PT ;  /* 0x000000ff3800720c */ /* 0x000fc40003f05270 */
[----:B------:R-:W-:Y:S02]  /*0440*/  ISETP.GE.U32.AND P5, PT, R3, 0x1f, PT ;  /* 0x0000001f0300780c */ /* 0x000fe40003fa6070 */
[----:B------:R-:W-:Y:S02]  /*0450*/  SEL R56, R56, 0x10, P0 ;  /* 0x0000001038387807 */ /* 0x000fe40000000000 */
[----:B------:R-:W-:Y:S02]  /*0460*/  SHF.R.S32.HI R52, RZ, 0x4, R52 ;  /* 0x00000004ff347819 */ /* 0x000fe40000011434 */
[--C-:B--2---:R-:W-:Y:S01]  /*0470*/  SHF.R.S32.HI R0, RZ, 0x1f, R55.reuse ;  /* 0x0000001fff007819 */ /* 0x104fe20000011437 */
[----:B------:R-:W-:Y:S01]  /*0480*/  IMAD.WIDE.U32 R8, R56, UR8, RZ ;  /* 0x0000000838087c25 */ /* 0x000fe2000f8e00ff */
[----:B------:R-:W-:Y:S02]  /*0490*/  SHF.R.U32.HI R7, RZ, 0x5, R55 ;  /* 0x00000005ff077819 */ /* 0x000fe40000011637 */
[----:B------:R-:W-:Y:S01]  /*04a0*/  LEA.HI R0, R0, R55, RZ, 0x5 ;  /* 0x0000003700007211 */ /* 0x000fe200078f28ff */
[----:B------:R-:W-:Y:S01]  /*04b0*/  IMAD.SHL.U32 R65, R8, 0x8, RZ ;  /* 0x0000000808417824 */ /* 0x000fe200078e00ff */
[----:B------:R-:W-:-:S02]  /*04c0*/  VIADDMNMX R6, R5, R56, R6, PT ;  /* 0x0000003805067246 */ /* 0x000fc40003800106 */
[----:B------:R-:W-:Y:S01]  /*04d0*/  LOP3.LUT R2, R0, 0xffffffe0, RZ, 0xc0, !PT ;  /* 0xffffffe000027812 */ /* 0x000fe200078ec0ff */
[----:B------:R-:W2:Y:S01]  /*04e0*/  SHFL.IDX PT, R7, R7, RZ, 0x1f ;  /* 0x00001fff07077589 */ /* 0x000ea200000e0000 */
[----:B------:R-:W-:Y:S02]  /*04f0*/  SHF.R.S32.HI R0, RZ, 0x5, R0 ;  /* 0x00000005ff007819 */ /* 0x000fe40000011400 */
[----:B------:R-:W-:Y:S01]  /*0500*/  SHF.R.S32.HI R43, RZ, 0x1f, R56 ;  /* 0x0000001fff2b7819 */ /* 0x000fe20000011438 */
[----:B------:R-:W-:Y:S02]  /*0510*/  IMAD.IADD R2, R55, 0x1, -R2 ;  /* 0x0000000137027824 */ /* 0x000fe400078e0a02 */
[----:B------:R-:W-:-:S03]  /*0520*/  IMAD.SHL.U32 R0, R0, 0x2, RZ ;  /* 0x0000000200007824 */ /* 0x000fc600078e00ff */
[----:B------:R-:W-:-:S04]  /*0530*/  SHF.R.S32.HI R77, RZ, 0x1f, R2 ;  /* 0x0000001fff4d7819 */ /* 0x000fc80000011402 */
[----:B------:R-:W-:-:S04]  /*0540*/  LEA.HI R77, R77, R2, RZ, 0x4 ;  /* 0x000000024d4d7211 */ /* 0x000fc800078f20ff */
[C---:B------:R-:W-:Y:S02]  /*0550*/  LEA.HI.SX32 R0, R77.reuse, R0, 0x1c ;  /* 0x000000004d007211 */ /* 0x040fe400078fe2ff */
[----:B------:R-:W-:-:S03]  /*0560*/  LOP3.LUT R77, R77, 0xfffffff0, RZ, 0xc0, !PT ;  /* 0xfffffff04d4d7812 */ /* 0x000fc600078ec0ff */
[----:B------:R-:W-:Y:S02]  /*0570*/  IMAD.IADD R53, R0, 0x1, R5 ;  /* 0x0000000100357824 */ /* 0x000fe400078e0205 */
[----:B------:R-:W-:Y:S01]  /*0580*/  IMAD.IADD R77, R2, 0x1, -R77 ;  /* 0x00000001024d7824 */ /* 0x000fe200078e0a4d */
[----:B--2---:R-:W-:Y:S01]  /*0590*/  R2UR UR5, R7 ;  /* 0x00000000070572ca */ /* 0x004fe200000e0000 */
[C---:B------:R-:W-:Y:S01]  /*05a0*/  VIADD R3, R53.reuse, 0x8 ;  /* 0x0000000835037836 */ /* 0x040fe20000000000 */
[-C--:B------:R-:W-:Y:S01]  /*05b0*/  ISETP.GE.AND P1, PT, R53, R6.reuse, PT ;  /* 0x000000063500720c */ /* 0x080fe20003f26270 */
[----:B------:R-:W-:Y:S01]  /*05c0*/  VIADD R78, R77, UR18 ;  /* 0x000000124d4e7c36 */ /* 0x000fe20008000000 */
[----:B------:R-:W-:Y:S01]  /*05d0*/  SHF.R.S32.HI R7, RZ, 0x1f, R0 ;  /* 0x0000001fff077819 */ /* 0x000fe20000011400 */
[----:B------:R-:W-:Y:S01]  /*05e0*/  IMAD R5, R43, UR8, RZ ;  /* 0x000000082b057c24 */ /* 0x000fe2000f8e02ff */
[----:B------:R-:W-:Y:S01]  /*05f0*/  ISETP.GE.AND P6, PT, R3, R6, PT ;  /* 0x000000060300720c */ /* 0x000fe20003fc6270 */
[C---:B------:R-:W-:Y:S01]  /*0600*/  VIADD R2, R78.reuse, 0x10 ;  /* 0x000000104e027836 */ /* 0x040fe20000000000 */
[----:B------:R-:W-:Y:S01]  /*0610*/  ISETP.LT.AND P0, PT, R78, UR6, !P1 ;  /* 0x000000064e007c0c */ /* 0x000fe2000cf01270 */
[----:B------:R-:W-:Y:S01]  /*0620*/  IMAD R3, R43, UR16, RZ ;  /* 0x000000102b037c24 */ /* 0x000fe2000f8e02ff */
[----:B------:R-:W-:Y:S01]  /*0630*/  LEA.HI R7, R7, R0, RZ, 0x2 ;  /* 0x0000000007077211 */ /* 0x000fe200078f10ff */
[----:B------:R-:W-:Y:S01]  /*0640*/  IMAD R64, R56, UR9, R5 ;  /* 0x0000000938407c24 */ /* 0x000fe2000f8e0205 */
[----:B------:R-:W-:Y:S01]  /*0650*/  ISETP.LT.AND P1, PT, R2, UR6, !P1 ;  /* 0x0000000602007c0c */ /* 0x000fe2000cf21270 */
[----:B------:R-:W-:Y:S01]  /*0660*/  IMAD.WIDE.U32 R4, R56, UR16, RZ ;  /* 0x0000001038047c25 */ /* 0x000fe2000f8e00ff */
[----:B------:R-:W-:Y:S01]  /*0670*/  ISETP.LT.AND P3, PT, R2, UR6, !P6 ;  /* 0x0000000602007c0c */ /* 0x000fe2000f761270 */
[----:B------:R-:W-:Y:S01]  /*0680*/  USHF.R.S32.HI UR24, URZ, 0x1f, UR5 ;  /* 0x0000001f3f187899 */ /* 0x000fe20008011405 */
[----:B------:R-:W-:Y:S01]  /*0690*/  ISETP.LT.AND P2, PT, R78, UR6, !P6 ;  /* 0x000000064e007c0c */ /* 0x000fe2000f741270 */
[----:B------:R-:W-:Y:S01]  /*06a0*/  IMAD R3, R56, UR17, R3 ;  /* 0x0000001138037c24 */ /* 0x000fe2000f8e0203 */
[----:B------:R-:W-:Y:S01]  /*06b0*/  SEL R48, RZ, 0x1, !P0 ;  /* 0x00000001ff307807 */ /* 0x000fe20004000000 */
[----:B------:R-:W-:Y:S01]  /*06c0*/  IMAD.IADD R64, R9, 0x1, R64 ;  /* 0x0000000109407824 */ /* 0x000fe200078e0240 */
[----:B------:R-:W-:Y:S01]  /*06d0*/  LOP3.LUT R58, R77, 0x6, RZ, 0xc0, !PT ;  /* 0x000000064d3a7812 */ /* 0x000fe200078ec0ff */
[----:B------:R-:W-:Y:S01]  /*06e0*/  IMAD.IADD R68, R5, 0x1, R3 ;  /* 0x0000000105447824 */ /* 0x000fe200078e0203 */
[----:B------:R-:W-:Y:S01]  /*06f0*/  LOP3.LUT R7, R7, 0xfffffffc, RZ, 0xc0, !PT ;  /* 0xfffffffc07077812 */ /* 0x000fe200078ec0ff */
[----:B------:R-:W-:Y:S01]  /*0700*/  IMAD.SHL.U32 R5, R77, 0x4, RZ ;  /* 0x000000044d057824 */ /* 0x000fe200078e00ff */
[----:B------:R-:W-:Y:S01]  /*0710*/  P2R R48, PR, R48, 0xf ;  /* 0x0000000f30307803 */ /* 0x000fe20000000000 */
[----:B------:R-:W-:Y:S01]  /*0720*/  IMAD.IADD R76, R60, 0x1, R77 ;  /* 0x000000013c4c7824 */ /* 0x000fe200078e024d */
[----:B------:R-:W-:Y:S01]  /*0730*/  ISETP.GE.AND P0, PT, R2, UR6, PT ;  /* 0x0000000602007c0c */ /* 0x000fe2000bf06270 */
[----:B------:R-:W-:Y:S01]  /*0740*/  IMAD.IADD R3, R0, 0x1, -R7 ;  /* 0x0000000100037824 */ /* 0x000fe200078e0a07 */
[----:B------:R-:W-:Y:S01]  /*0750*/  SHF.R.U32.HI R58, RZ, 0x1, R58 ;  /* 0x00000001ff3a7819 */ /* 0x000fe2000001163a */
[----:B------:R-:W-:Y:S01]  /*0760*/  IMAD.SHL.U32 R69, R4, 0x8, RZ ;  /* 0x0000000804457824 */ /* 0x000fe200078e00ff */
[----:B------:R-:W-:Y:S01]  /*0770*/  SHF.R.S32.HI R54, RZ, 0x1f, R53 ;  /* 0x0000001fff367819 */ /* 0x000fe20000011435 */
[----:B------:R-:W-:Y:S01]  /*0780*/  ULEA.HI UR24, UR24, UR5, URZ, 0x2 ;  /* 0x0000000518187291 */ /* 0x000fe2000f8f103f */
[----:B------:R-:W-:-:S02]  /*0790*/  SHF.R.S32.HI R2, RZ, 0x1f, R77 ;  /* 0x0000001fff027819 */ /* 0x000fc4000001144d */
[----:B------:R-:W-:Y:S02]  /*07a0*/  LOP3.LUT R0, R58, 0x4, R5, 0xf8, !PT ;  /* 0x000000043a007812 */ /* 0x000fe400078ef805 */
[----:B------:R-:W-:Y:S01]  /*07b0*/  SHF.L.U64.HI R64, R8, 0x3, R64 ;  /* 0x0000000308407819 */ /* 0x000fe20000010240 */
[----:B------:R-:W-:Y:S01]  /*07c0*/  IMAD R8, R54, UR8, RZ ;  /* 0x0000000836087c24 */ /* 0x000fe2000f8e02ff */
[----:B------:R-:W-:Y:S02]  /*07d0*/  LEA.HI R2, R2, R77, RZ, 0x3 ;  /* 0x0000004d02027211 */ /* 0x000fe400078f18ff */
[----:B------:R-:W-:Y:S01]  /*07e0*/  SHF.R.S32.HI R79, RZ, 0x1f, R78 ;  /* 0x0000001fff4f7819 */ /* 0x000fe2000001144e */
[C---:B------:R-:W-:Y:S01]  /*07f0*/  IMAD R21, R53.reuse, UR9, R8 ;  /* 0x0000000935157c24 */ /* 0x040fe2000f8e0208 */
[C---:B------:R-:W-:Y:S02]  /*0800*/  ISETP.GE.AND P3, PT, R53.reuse, R6, PT ;  /* 0x000000063500720c */ /* 0x040fe40003f66270 */
[----:B------:R-:W-:Y:S01]  /*0810*/  LOP3.LUT R5, R0, 0x1, R3, 0x78, !PT ;  /* 0x0000000100057812 */ /* 0x000fe200078e7803 */
[----:B------:R-:W-:Y:S01]  /*0820*/  VIADD R0, R76, 0x10 ;  /* 0x000000104c007836 */ /* 0x000fe20000000000 */
[----:B------:R-:W-:Y:S01]  /*0830*/  SHF.L.U64.HI R68, R4, 0x3, R68 ;  /* 0x0000000304447819 */ /* 0x000fe20000010244 */
[----:B------:R-:W-:Y:S01]  /*0840*/  IMAD.WIDE.U32 R8, R53, UR8, R78 ;  /* 0x0000000835087c25 */ /* 0x000fe2000f8e004e */
[----:B------:R-:W-:Y:S01]  /*0850*/  SHF.R.U32.HI R2, RZ, 0x3, R2 ;  /* 0x00000003ff027819 */ /* 0x000fe20000011602 */
[----:B------:R-:W-:Y:S01]  /*0860*/  ULDC.64 UR8, c[0x0][0x370] ;  /* 0x0000dc0000087ab9 */ /* 0x000fe20000000a00 */
[----:B------:R-:W-:Y:S01]  /*0870*/  P2R R4, PR, RZ, 0x1 ;  /* 0x00000001ff047803 */ /* 0x000fe20000000000 */
[----:B------:R-:W-:Y:S01]  /*0880*/  IMAD.SHL.U32 R3, R3, 0x2, RZ ;  /* 0x0000000203037824 */ /* 0x000fe200078e00ff */
[----:B------:R-:W-:Y:S01]  /*0890*/  ISETP.LT.AND P0, PT, R76, UR7, !P3 ;  /* 0x000000074c007c0c */ /* 0x000fe2000df01270 */
[----:B------:R-:W-:Y:S01]  /*08a0*/  IMAD R2, R5, 0x2, R2 ;  /* 0x0000000205027824 */ /* 0x000fe200078e0202 */
[----:B------:R-:W-:Y:S01]  /*08b0*/  SEL R48, R48, RZ, P5 ;  /* 0x000000ff30307207 */ /* 0x000fe20002800000 */
[----:B------:R-:W-:Y:S01]  /*08c0*/  IMAD.SHL.U32 R20, R8, 0x8, RZ ;  /* 0x0000000808147824 */ /* 0x000fe200078e00ff */
[----:B------:R-:W-:Y:S01]  /*08d0*/  ISETP.LT.AND P1, PT, R0, UR7, !P3 ;  /* 0x0000000700007c0c */ /* 0x000fe2000df21270 */
[----:B------:R-:W-:Y:S01]  /*08e0*/  IMAD.IADD R21, R9, 0x1, R21 ;  /* 0x0000000109157824 */ /* 0x000fe200078e0215 */
[----:B------:R-:W-:Y:S01]  /*08f0*/  ISETP.LT.AND P2, PT, R76, UR7, !P6 ;  /* 0x000000074c007c0c */ /* 0x000fe2000f741270 */
[----:B------:R-:W-:Y:S01]  /*0900*/  IMAD.SHL.U32 R51, R48, 0x8, RZ ;  /* 0x0000000830337824 */ /* 0x000fe200078e00ff */
[----:B------:R-:W-:Y:S01]  /*0910*/  ISETP.LT.AND P3, PT, R0, UR7, !P6 ;  /* 0x0000000700007c0c */ /* 0x000fe2000f761270 */
[C---:B------:R-:W-:Y:S01]  /*0920*/  IMAD.SHL.U32 R50, R48.reuse, 0x4, RZ ;  /* 0x0000000430327824 */ /* 0x040fe200078e00ff */
[----:B------:R-:W-:Y:S01]  /*0930*/  SEL R44, RZ, 0x1, !P0 ;  /* 0x00000001ff2c7807 */ /* 0x000fe20004000000 */
[----:B------:R-:W-:Y:S01]  /*0940*/  IMAD.SHL.U32 R49, R48, 0x2, RZ ;  /* 0x0000000230317824 */ /* 0x000fe200078e00ff */
[----:B------:R-:W-:-:S02]  /*0950*/  LOP3.LUT R58, R7, R58, RZ, 0xfc, !PT ;  /* 0x0000003a073a7212 */ /* 0x000fc400078efcff */
[----:B------:R-:W-:Y:S02]  /*0960*/  LOP3.LUT R3, R2, 0x4, R3, 0x78, !PT ;  /* 0x0000000402037812 */ /* 0x000fe400078e7803 */
[----:B------:R-:W-:Y:S02]  /*0970*/  P2R R44, PR, R44, 0xf ;  /* 0x0000000f2c2c7803 */ /* 0x000fe40000000000 */
[----:B------:R-:W-:Y:S01]  /*0980*/  IADD3 R10, P0, R20, UR8, RZ ;  /* 0x00000008140a7c10 */ /* 0x000fe2000ff1e0ff */
[----:B------:R-:W-:Y:S01]  /*0990*/  UMOV UR8, 0x400 ;  /* 0x0000040000087882 */ /* 0x000fe20000000000 */
[----:B------:R-:W-:Y:S01]  /*09a0*/  LOP3.LUT P1, R51, R51, 0x8, RZ, 0xc0, !PT ;  /* 0x0000000833337812 */ /* 0x000fe2000782c0ff */
[----:B-1----:R-:W-:Y:S01]  /*09b0*/  ULEA UR4, UR4, UR8, 0x18 ;  /* 0x0000000804047291 */ /* 0x002fe2000f8ec03f */
[----:B------:R-:W-:Y:S01]  /*09c0*/  IMAD R58, R58, 0x20, R3 ;  /* 0x000000203a3a7824 */ /* 0x000fe200078e0203 */
[----:B------:R-:W-:Y:S02]  /*09d0*/  SHF.L.U64.HI R21, R8, 0x3, R21 ;  /* 0x0000000308157819 */ /* 0x000fe40000010215 */
[----:B------:R-:W-:Y:S01]  /*09e0*/  ISETP.GE.AND P2, PT, R0, UR7, PT ;  /* 0x0000000700007c0c */ /* 0x000fe2000bf46270 */
[----:B------:R-:W-:Y:S01]  /*09f0*/  IMAD R0, R54, UR16, RZ ;  /* 0x0000001036007c24 */ /* 0x000fe2000f8e02ff */
[----:B------:R-:W-:Y:S01]  /*0a00*/  IADD3.X R11, R21, UR9, RZ, P0, !PT ;  /* 0x00000009150b7c10 */ /* 0x000fe200087fe4ff */
[----:B------:R-:W-:Y:S01]  /*0a10*/  ULDC.64 UR8, c[0x0][0x260] ;  /* 0x0000980000087ab9 */ /* 0x000fe20000000a00 */
[----:B------:R-:W-:Y:S01]  /*0a20*/  LEA R58, R58, UR4, 0x3 ;  /* 0x000000043a3a7c11 */ /* 0x000fe2000f8e18ff */
[----:B------:R-:W-:Y:S01]  /*0a30*/  IMAD R23, R53, UR17, R0 ;  /* 0x0000001135177c24 */ /* 0x000fe2000f8e0200 */
[----:B------:R-:W-:-:S02]  /*0a40*/  SHF.R.S32.HI R77, RZ, 0x1f, R76 ;  /* 0x0000001fff4d7819 */ /* 0x000fc4000001144c */
[----:B------:R-:W-:Y:S01]  /*0a50*/  ISETP.GE.AND P0, PT, R76, UR7, PT ;  /* 0x000000074c007c0c */ /* 0x000fe2000bf06270 */
[----:B------:R-:W-:Y:S01]  /*0a60*/  @!PT LDS RZ, [RZ] ;  /* 0x00000000fffff984 */ /* 0x000fe20000000800 */
[----:B------:R-:W-:Y:S01]  /*0a70*/  @!PT LDS RZ, [RZ] ;  /* 0x00000000fffff984 */ /* 0x000fe20000000800 */
[----:B------:R-:W-:Y:S01]  /*0a80*/  LDGSTS.E.LTC128B.64 [R58], desc[UR20][R10.64], P1 ;  /* 0x000000000a3a7fae */ /* 0x000fe20008921b54 */
[----:B------:R-:W-:Y:S01]  /*0a90*/  LOP3.LUT P1, R50, R50, 0x8, RZ, 0xc0, !PT ;  /* 0x0000000832327812 */ /* 0x000fe2000782c0ff */
[----:B------:R-:W-:Y:S01]  /*0aa0*/  IMAD.WIDE.U32 R6, R53, UR16, R76 ;  /* 0x0000001035067c25 */ /* 0x000fe2000f8e004c */
[----:B------:R-:W-:Y:S01]  /*0ab0*/  ISETP.GE.AND P3, PT, R78, UR6, PT ;  /* 0x000000064e007c0c */ /* 0x000fe2000bf66270 */
[----:B------:R-:W-:Y:S01]  /*0ac0*/  ULDC.64 UR6, c[0x0][0x268] ;  /* 0x00009a0000067ab9 */ /* 0x000fe20000000a00 */
[----:B------:R-:W-:Y:S01]  /*0ad0*/  ISETP.NE.AND P6, PT, R4, RZ, PT ;  /* 0x000000ff0400720c */ /* 0x000fe20003fc5270 */
[----:B------:R-:W-:Y:S01]  /*0ae0*/  IMAD.IADD R23, R7, 0x1, R23 ;  /* 0x0000000107177824 */ /* 0x000fe200078e0217 */
[----:B------:R-:W-:Y:S01]  /*0af0*/  SEL R0, RZ, 0x1, P0 ;  /* 0x00000001ff007807 */ /* 0x000fe20000000000 */
[----:B------:R-:W-:Y:S01]  /*0b00*/  IMAD.SHL.U32 R22, R6, 0x8, RZ ;  /* 0x0000000806167824 */ /* 0x000fe200078e00ff */
[----:B------:R-:W-:-:S02]  /*0b10*/  SEL R8, RZ, 0x4, P0 ;  /* 0x00000004ff087807 */ /* 0x000fc40000000000 */
[----:B------:R-:W-:Y:S02]  /*0b20*/  SEL R2, RZ, 0x1, P3 ;  /* 0x00000001ff027807 */ /* 0x000fe40001800000 */
[----:B------:R-:W-:Y:S01]  /*0b30*/  SEL R7, RZ, 0x4, P3 ;  /* 0x00000004ff077807 */ /* 0x000fe20001800000 */
[----:B------:R1:W-:Y:S01]  /*0b40*/  LDGSTS.E.LTC128B.64 [R58+0x80], desc[UR20][R10.64+0x80], P1 ;  /* 0x000800800a3a7fae */ /* 0x0003e20008921b54 */
[----:B------:R-:W-:Y:S02]  /*0b50*/  LOP3.LUT P1, R49, R49, 0x8, RZ, 0xc0, !PT ;  /* 0x0000000831317812 */ /* 0x000fe4000782c0ff */
[----:B------:R-:W-:Y:S02]  /*0b60*/  LOP3.LUT P0, R48, R48, 0x8, RZ, 0xc0, !PT ;  /* 0x0000000830307812 */ /* 0x000fe4000780c0ff */
[----:B------:R-:W-:Y:S02]  /*0b70*/  SEL R9, RZ, 0xffffffff, P6 ;  /* 0xffffffffff097807 */ /* 0x000fe40003000000 */
[----:B---3--:R-:W-:-:S02]  /*0b80*/  IADD3 R14, P3, R10, R28, RZ ;  /* 0x0000001c0a0e7210 */ /* 0x008fc40007f7e0ff */
[----:B------:R-:W-:Y:S01]  /*0b90*/  SEL R74, RZ, 0x8, P6 ;  /* 0x00000008ff4a7807 */ /* 0x000fe20003000000 */
[----:B------:R-:W-:Y:S01]  /*0ba0*/  IMAD.SHL.U32 R9, R9, 0x2, RZ ;  /* 0x0000000209097824 */ /* 0x000fe200078e00ff */
[----:B------:R-:W-:Y:S01]  /*0bb0*/  SEL R44, R44, RZ, P5 ;  /* 0x000000ff2c2c7207 */ /* 0x000fe20002800000 */
[----:B------:R-:W-:Y:S01]  /*0bc0*/  IMAD.X R15, R11, 0x1, R29, P3 ;  /* 0x000000010b0f7824 */ /* 0x000fe200018e061d */
[----:B------:R-:W-:Y:S02]  /*0bd0*/  SEL R5, RZ, 0xffffffff, P2 ;  /* 0xffffffffff057807 */ /* 0x000fe40001000000 */
[----:B------:R-:W-:Y:S01]  /*0be0*/  IADD3 R3, P6, P3, R65, UR19, R28 ;  /* 0x0000001341037c10 */ /* 0x000fe2000fbde01c */
[----:B------:R-:W-:Y:S01]  /*0bf0*/  UIADD3 UR19, UP0, UR8, -UR6, URZ ;  /* 0x8000000608137290 */ /* 0x000fe2000ff1e03f */
[----:B------:R-:W-:Y:S01]  /*0c00*/  SHF.L.U64.HI R23, R6, 0x3, R23 ;  /* 0x0000000306177819 */ /* 0x000fe20000010217 */
[----:B------:R-:W-:Y:S01]  /*0c10*/  LDGSTS.E.LTC128B.64 [R58+0x800], desc[UR20][R14.64], P1 ;  /* 0x008000000e3a7fae */ /* 0x000fe20008921b54 */
[----:B------:R-:W-:Y:S01]  /*0c20*/  LOP3.LUT R9, R9, 0x2, R2, 0xe2, !PT ;  /* 0x0000000209097812 */ /* 0x000fe200078ee202 */
[----:B------:R-:W-:Y:S01]  /*0c30*/  IMAD.SHL.U32 R47, R44, 0x8, RZ ;  /* 0x000000082c2f7824 */ /* 0x000fe200078e00ff */
[----:B------:R-:W-:Y:S01]  /*0c40*/  IADD3 R6, P1, R3, R10, RZ ;  /* 0x0000000a03067210 */ /* 0x000fe20007f3e0ff */
[----:B------:R-:W-:Y:S01]  /*0c50*/  IMAD.SHL.U32 R5, R5, 0x2, RZ ;  /* 0x0000000205057824 */ /* 0x000fe200078e00ff */
[----:B------:R-:W-:Y:S01]  /*0c60*/  UIADD3.X UR22, UR9, ~UR7, URZ, UP0, !UPT ;  /* 0x8000000709167290 */ /* 0x000fe200087fe43f */
[----:B------:R-:W-:Y:S01]  /*0c70*/  IADD3.X R2, R64, UR11, R29, P6, P3 ;  /* 0x0000000b40027c10 */ /* 0x000fe2000b7e641d */
[C---:B------:R-:W-:Y:S01]  /*0c80*/  IMAD.SHL.U32 R46, R44.reuse, 0x4, RZ ;  /* 0x000000042c2e7824 */ /* 0x040fe200078e00ff */
[----:B------:R2:W-:Y:S01]  /*0c90*/  LDGSTS.E.LTC128B.64 [R58+0x880], desc[UR20][R14.64+0x80], P0 ;  /* 0x008800800e3a7fae */ /* 0x0005e20008121b54 */
[----:B------:R-:W-:Y:S01]  /*0ca0*/  SEL R3, RZ, 0x8, P2 ;  /* 0x00000008ff037807 */ /* 0x000fe20001000000 */
[----:B------:R-:W-:Y:S01]  /*0cb0*/  IMAD.SHL.U32 R45, R44, 0x2, RZ ;  /* 0x000000022c2d7824 */ /* 0x000fe200078e00ff */
[----:B------:R-:W-:Y:S01]  /*0cc0*/  IADD3 R12, P3, R22, UR14, RZ ;  /* 0x0000000e160c7c10 */ /* 0x000fe2000ff7e0ff */
[----:B------:R-:W-:Y:S01]  /*0cd0*/  ULOP3.LUT UR11, UR24, 0xfffffffc, URZ, 0xc0, !UPT ;  /* 0xfffffffc180b7892 */ /* 0x000fe2000f8ec03f */
[----:B----4-:R-:W-:Y:S01]  /*0ce0*/  IADD3 R4, P2, P0, R69, UR19, R30 ;  /* 0x0000001345047c10 */ /* 0x010fe2000f85e01e */
[----:B------:R-:W-:Y:S01]  /*0cf0*/  USHF.R.S32.HI UR24, URZ, 0x2, UR24 ;  /* 0x000000023f187899 */ /* 0x000fe20008011418 */
[----:B------:R-:W-:Y:S01]  /*0d00*/  LOP3.LUT P6, R47, R47, 0x8, RZ, 0xc0, !PT ;  /* 0x000000082f2f7812 */ /* 0x000fe200078cc0ff */
[----:B------:R-:W-:Y:S01]  /*0d10*/  UIADD3 UR5, UR5, -UR11, URZ ;  /* 0x8000000b05057290 */ /* 0x000fe2000fffe03f */
[----:B------:R-:W-:Y:S01]  /*0d20*/  LOP3.LUT R5, R5, 0x2, R0, 0xe2, !PT ;  /* 0x0000000205057812 */ /* 0x000fe200078ee200 */
[----:B------:R-:W-:Y:S01]  /*0d30*/  USHF.L.U32 UR25, UR24, 0x9, URZ ;  /* 0x0000000918197899 */ /* 0x000fe2000800063f */
[----:B------:R-:W-:Y:S01]  /*0d40*/  LOP3.LUT P5, R46, R46, 0x8, RZ, 0xc0, !PT ;  /* 0x000000082e2e7812 */ /* 0x000fe200078ac0ff */
[----:B------:R-:W-:Y:S01]  /*0d50*/  ULEA.HI UR23, UR5, UR5, URZ, 0x1 ;  /* 0x0000000505177291 */ /* 0x000fe2000f8f083f */
[----:B------:R-:W-:-:S02]  /*0d60*/  IADD3.X R13, R23, UR15, RZ, P3, !PT ;  /* 0x0000000f170d7c10 */ /* 0x000fc40009ffe4ff */
[----:B------:R-:W-:Y:S01]  /*0d70*/  IADD3.X R0, R68, UR22, R31, P2, P0 ;  /* 0x0000001644007c10 */ /* 0x000fe200097e041f */
[----:B------:R-:W-:Y:S01]  /*0d80*/  ULOP3.LUT UR22, UR23, 0xfffffffe, URZ, 0xc0, !UPT ;  /* 0xfffffffe17167892 */ /* 0x000fe2000f8ec03f */
[----:B------:R-:W-:Y:S01]  /*0d90*/  LOP3.LUT P3, R45, R45, 0x8, RZ, 0xc0, !PT ;  /* 0x000000082d2d7812 */ /* 0x000fe2000786c0ff */
[----:B------:R-:W-:Y:S01]  /*0da0*/  USHF.R.S32.HI UR23, URZ, 0x1, UR23 ;  /* 0x000000013f177899 */ /* 0x000fe20008011417 */
[----:B------:R-:W-:Y:S01]  /*0db0*/  LOP3.LUT P2, R44, R44, 0x8, RZ, 0xc0, !PT ;  /* 0x000000082c2c7812 */ /* 0x000fe2000784c0ff */
[----:B------:R-:W-:Y:S01]  /*0dc0*/  LDGSTS.E.LTC128B.64 [R58+0x3000], desc[UR20][R12.64], P6 ;  /* 0x030000000c3a7fae */ /* 0x000fe2000b121b54 */
[----:B------:R-:W-:Y:S01]  /*0dd0*/  LOP3.LUT R74, R74, R7, R9, 0xfe, !PT ;  /* 0x000000074a4a7212 */ /* 0x000fe200078efe09 */
[----:B------:R-:W-:Y:S01]  /*0de0*/  IMAD.X R7, R2, 0x1, R11, P1 ;  /* 0x0000000102077824 */ /* 0x000fe200008e060b */
[----:B-1----:R-:W-:Y:S01]  /*0df0*/  IADD3 R10, P0, R12, R30, RZ ;  /* 0x0000001e0c0a7210 */ /* 0x002fe20007f1e0ff */
[----:B------:R1:W-:Y:S01]  /*0e00*/  LDGSTS.E.LTC128B.64 [R58+0x3080], desc[UR20][R12.64+0x80], P5 ;  /* 0x030800800c3a7fae */ /* 0x0003e2000a921b54 */
[----:B------:R-:W-:Y:S01]  /*0e10*/  SEL R74, R74, RZ, P4 ;  /* 0x000000ff4a4a7207 */ /* 0x000fe20002000000 */
[----:B------:R-:W-:Y:S01]  /*0e20*/  UIADD3 UR22, UR5, -UR22, URZ ;  /* 0x8000001605167290 */ /* 0x000fe2000fffe03f */
[----:B------:R-:W-:Y:S01]  /*0e30*/  LOP3.LUT R3, R3, R8, R5, 0xfe, !PT ;  /* 0x0000000803037212 */ /* 0x000fe200078efe05 */
[----:B------:R-:W-:Y:S01]  /*0e40*/  IMAD.X R11, R13, 0x1, R31, P0 ;  /* 0x000000010d0b7824 */ /* 0x000fe200000e061f */
[----:B------:R-:W-:Y:S01]  /*0e50*/  IADD3 R4, P0, R4, R12, RZ ;  /* 0x0000000c04047210 */ /* 0x000fe20007f1e0ff */
[C---:B------:R-:W-:Y:S01]  /*0e60*/  IMAD.SHL.U32 R42, R74.reuse, 0x8, RZ ;  /* 0x000000084a2a7824 */ /* 0x040fe200078e00ff */
[----:B------:R-:W-:Y:S01]  /*0e70*/  SEL R73, R3, RZ, P4 ;  /* 0x000000ff03497207 */ /* 0x000fe20002000000 */
[C---:B------:R-:W-:Y:S01]  /*0e80*/  IMAD.SHL.U32 R41, R74.reuse, 0x4, RZ ;  /* 0x000000044a297824 */ /* 0x040fe200078e00ff */
[----:B------:R-:W-:Y:S01]  /*0e90*/  LDGSTS.E.LTC128B.64 [R58+0x3800], desc[UR20][R10.64], P3 ;  /* 0x038000000a3a7fae */ /* 0x000fe20009921b54 */
[----:B------:R-:W-:Y:S01]  /*0ea0*/  IMAD.SHL.U32 R40, R74, 0x2, RZ ;  /* 0x000000024a287824 */ /* 0x000fe200078e00ff */
[----:B------:R-:W-:Y:S01]  /*0eb0*/  IADD3 R8, P3, R6, R28, RZ ;  /* 0x0000001c06087210 */ /* 0x000fe20007f7e0ff */
[----:B------:R-:W-:Y:S01]  /*0ec0*/  IMAD.X R5, R0, 0x1, R13, P0 ;  /* 0x0000000100057824 */ /* 0x000fe200000e060d */
[----:B------:R3:W-:Y:S01]  /*0ed0*/  LDGSTS.E.LTC128B.64 [R58+0x3880], desc[UR20][R10.64+0x80], P2 ;  /* 0x038800800a3a7fae */ /* 0x0007e20009121b54 */
[----:B------:R-:W-:Y:S01]  /*0ee0*/  LOP3.LUT P2, R42, R42, 0x8, RZ, 0xc0, !PT ;  /* 0x000000082a2a7812 */ /* 0x000fe2000784c0ff */
[----:B------:R-:W-:Y:S01]  /*0ef0*/  IMAD.SHL.U32 R38, R73, 0x8, RZ ;  /* 0x0000000849267824 */ /* 0x000fe200078e00ff */
[----:B------:R-:W-:Y:S01]  /*0f00*/  LOP3.LUT P1, R41, R41, 0x8, RZ, 0xc0, !PT ;  /* 0x0000000829297812 */ /* 0x000fe2000782c0ff */
[C---:B------:R-:W-:Y:S01]  /*0f10*/  IMAD.SHL.U32 R37, R73.reuse, 0x4, RZ ;  /* 0x0000000449257824 */ /* 0x040fe200078e00ff */
[----:B------:R-:W-:Y:S01]  /*0f20*/  LOP3.LUT P0, R40, R40, 0x8, RZ, 0xc0, !PT ;  /* 0x0000000828287812 */ /* 0x000fe2000780c0ff */
[----:B------:R-:W-:Y:S01]  /*0f30*/  IMAD.SHL.U32 R36, R73, 0x2, RZ ;  /* 0x0000000249247824 */ /* 0x000fe200078e00ff */
[----:B------:R-:W-:Y:S01]  /*0f40*/  LOP3.LUT P5, R39, R74, 0x8, RZ, 0xc0, !PT ;  /* 0x000000084a277812 */ /* 0x000fe200078ac0ff */
[----:B------:R-:W-:Y:S01]  /*0f50*/  IMAD.X R9, R7, 0x1, R29, P3 ;  /* 0x0000000107097824 */ /* 0x000fe200018e061d */
[----:B------:R-:W-:Y:S01]  /*0f60*/  LOP3.LUT P4, R38, R38, 0x8, RZ, 0xc0, !PT ;  /* 0x0000000826267812 */ /* 0x000fe2000788c0ff */
[----:B------:R-:W0:Y:S01]  /*0f70*/  LDGDEPBAR ;  /* 0x00000000000079af */ /* 0x000e220000000000 */
[----:B------:R-:W-:Y:S01]  /*0f80*/  LOP3.LUT P3, R37, R37, 0x8, RZ, 0xc0, !PT ;  /* 0x0000000825257812 */ /* 0x000fe2000786c0ff */
[----:B------:R-:W-:Y:S01]  /*0f90*/  ULEA UR19, UR23, UR25, 0x4 ;  /* 0x0000001917137291 */ /* 0x000fe2000f8e203f */
[----:B------:R-:W-:Y:S01]  /*0fa0*/  LOP3.LUT R0, R55, 0x1f, RZ, 0xc0, !PT ;  /* 0x0000001f37007812 */ /* 0x000fe200078ec0ff */
[----:B------:R-:W-:Y:S01]  /*0fb0*/  LDGSTS.E.LTC128B.64 [R58+0x1000], desc[UR20][R6.64], P2 ;  /* 0x01000000063a7fae */ /* 0x000fe20009121b54 */
[----:B------:R-:W-:Y:S01]  /*0fc0*/  LOP3.LUT P2, R36, R36, 0x8, RZ, 0xc0, !PT ;  /* 0x0000000824247812 */ /* 0x000fe2000784c0ff */
[----:B------:R-:W-:Y:S01]  /*0fd0*/  ULEA UR25, UR22, UR25, 0x4 ;  /* 0x0000001916197291 */ /* 0x000fe2000f8e203f */
[----:B------:R-:W-:Y:S01]  /*0fe0*/  SHF.R.U32.HI R0, RZ, 0x3, R0 ;  /* 0x00000003ff007819 */ /* 0x000fe20000011600 */
[----:B------:R4:W-:Y:S01]  /*0ff0*/  LDGSTS.E.LTC128B.64 [R58+0x1080], desc[UR20][R6.64+0x80], P1 ;  /* 0x01080080063a7fae */ /* 0x0009e20008921b54 */
[----:B------:R-:W-:Y:S01]  /*1000*/  LOP3.LUT P1, R3, R73, 0x8, RZ, 0xc0, !PT ;  /* 0x0000000849037812 */ /* 0x000fe2000782c0ff */
[----:B------:R-:W-:Y:S01]  /*1010*/  USHF.L.U32 UR19, UR19, 0x3, URZ ;  /* 0x0000000313137899 */ /* 0x000fe2000800063f */
[----:B------:R-:W-:Y:S01]  /*1020*/  LOP3.LUT R2, R0, 0x7, R55, 0x78, !PT ;  /* 0x0000000700027812 */ /* 0x000fe200078e7837 */
[----:B------:R-:W-:Y:S01]  /*1030*/  LDGSTS.E.LTC128B.64 [R58+0x1800], desc[UR20][R8.64], P0 ;  /* 0x01800000083a7fae */ /* 0x000fe20008121b54 */
[----:B------:R-:W-:Y:S01]  /*1040*/  IADD3 R16, P0, R4, R30, RZ ;  /* 0x0000001e04107210 */ /* 0x000fe20007f1e0ff */
[----:B------:R-:W-:Y:S01]  /*1050*/  USHF.L.U32 UR25, UR25, 0x3, URZ ;  /* 0x0000000319197899 */ /* 0x000fe2000800063f */
[----:B--2---:R-:W-:Y:S01]  /*1060*/  CS2R R14, SRZ ;  /* 0x00000000000e7805 */ /* 0x004fe2000001ff00 */
[----:B------:R2:W-:Y:S01]  /*1070*/  LDGSTS.E.LTC128B.64 [R58+0x1880], desc[UR20][R8.64+0x80], P5 ;  /* 0x01880080083a7fae */ /* 0x0005e2000a921b54 */
[----:B------:R-:W-:Y:S01]  /*1080*/  IMAD R2, R0, 0x10, R2 ;  /* 0x0000001000027824 */ /* 0x000fe200078e0202 */
[----:B-1----:R-:W-:Y:S01]  /*1090*/  CS2R R12, SRZ ;  /* 0x00000000000c7805 */ /* 0x002fe2000001ff00 */
[----:B------:R-:W-:Y:S01]  /*10a0*/  IMAD.X R17, R5, 0x1, R31, P0 ;  /* 0x0000000105117824 */ /* 0x000fe200000e061f */
[----:B------:R-:W-:Y:S01]  /*10b0*/  LDGSTS.E.LTC128B.64 [R58+0x4000], desc[UR20][R4.64], P4 ;  /* 0x04000000043a7fae */ /* 0x000fe2000a121b54 */
[----:B------:R-:W-:-:S02]  /*10c0*/  ISETP.GE.AND P0, PT, R59, 0x10, PT ;  /* 0x000000103b00780c */ /* 0x000fc40003f06270 */
[----:B---3--:R-:W-:Y:S02]  /*10d0*/  CS2R R10, SRZ ;  /* 0x00000000000a7805 */ /* 0x008fe4000001ff00 */
[----:B------:R-:W-:Y:S01]  /*10e0*/  LEA R2, R2, UR4, 0x4 ;  /* 0x0000000402027c11 */ /* 0x000fe2000f8e20ff */
[----:B------:R1:W-:Y:S04]  /*10f0*/  LDGSTS.E.LTC128B.64 [R58+0x4080], desc[UR20][R4.64+0x80], P3 ;  /* 0x04080080043a7fae */ /* 0x0003e80009921b54 */
[----:B------:R-:W-:Y:S01]  /*1100*/  LDGSTS.E.LTC128B.64 [R58+0x4800], desc[UR20][R16.64], P2 ;  /* 0x04800000103a7fae */ /* 0x000fe20009121b54 */
[----:B------:R-:W-:-:S03]  /*1110*/  VIADD R0, R2, 0x3000 ;  /* 0x0000300002007836 */ /* 0x000fc60000000000 */
[----:B------:R3:W-:Y:S01]  /*1120*/  LDGSTS.E.LTC128B.64 [R58+0x4880], desc[UR20][R16.64+0x80], P1 ;  /* 0x04880080103a7fae */ /* 0x0007e20008921b54 */
[----:B------:R-:W-:Y:S02]  /*1130*/  ISETP.NE.AND P1, PT, R52, 0x2, PT ;  /* 0x000000023400780c */ /* 0x000fe40003f25270 */
[----:B----4-:R-:W-:Y:S01]  /*1140*/  CS2R R6, SRZ ;  /* 0x0000000000067805 */ /* 0x010fe2000001ff00 */
[----:B------:R-:W0:Y:S01]  /*1150*/  LDGDEPBAR ;  /* 0x00000000000079af */ /* 0x000e220000000000 */
[----:B------:R-:W-:Y:S02]  /*1160*/  SEL R74, R74, RZ, P1 ;  /* 0x000000ff4a4a7207 */ /* 0x000fe40000800000 */
[----:B------:R-:W-:Y:S02]  /*1170*/  SEL R73, R73, RZ, P1 ;  /* 0x000000ff49497207 */ /* 0x000fe40000800000 */
[----:B--2---:R-:W-:Y:S02]  /*1180*/  CS2R R8, SRZ ;  /* 0x0000000000087805 */ /* 0x004fe4000001ff00 */
[----:B-1----:R-:W-:-:S02]  /*1190*/  CS2R R4, SRZ ;  /* 0x0000000000047805 */ /* 0x002fc4000001ff00 */
[----:B---3--:R-:W-:Y:S01]  /*11a0*/  CS2R R16, SRZ ;  /* 0x0000000000107805 */ /* 0x008fe2000001ff00 */
[----:B------:R-:W-:-:S04]  /*11b0*/  DEPBAR.LE SB0, 0x1 ;  /* 0x000080400000791a */ /* 0x000fc80000000000 */
[----:B------:R-:W-:Y:S06]  /*11c0*/  BAR.SYNC.DEFER_BLOCKING 0x0 ;  /* 0x0000000000007b1d */ /* 0x000fec0000010000 */
[----:B------:R-:W-:Y:S05]  /*11d0*/  @!P0 BRA `(.L_x_1) ;  /* 0x0000000800e48947 */ /* 0x000fea0003800000 */
[----:B------:R-:W-:Y:S01]  /*11e0*/  IADD3 R14, P1, R56, R53, RZ ;  /* 0x00000035380e7210 */ /* 0x000fe20007f3e0ff */
[----:B------:R-:W-:Y:S01]  /*11f0*/  ULDC.64 UR4, c[0x0][0x230] ;  /* 0x00008c0000047ab9 */ /* 0x000fe20000000a00 */
[----:B------:R-:W-:Y:S01]  /*1200*/  IADD3 R69, P2, R69, R22, RZ ;  /* 0x0000001645457210 */ /* 0x000fe20007f5e0ff */
[----:B------:R-:W-:Y:S01]  /*1210*/  IMAD.SHL.U32 R80, R76, 0x8, RZ ;  /* 0x000000084c507824 */ /* 0x000fe200078e00ff */
[----:B------:R-:W-:Y:S01]  /*1220*/  IADD3 R65, P0, R65, R20, RZ ;  /* 0x0000001441417210 */ /* 0x000fe20007f1e0ff */
[----:B------:R-:W-:Y:S01]  /*1230*/  IMAD.X R15, R54, 0x1, R43, P1 ;  /* 0x00000001360f7824 */ /* 0x000fe200008e062b */
[----:B------:R-:W-:Y:S01]  /*1240*/  SHF.L.U64.HI R20, R76, 0x3, R77 ;  /* 0x000000034c147819 */ /* 0x000fe2000001024d */
[----:B------:R-:W-:Y:S01]  /*1250*/  IMAD.X R68, R68, 0x1, R23, P2 ;  /* 0x0000000144447824 */ /* 0x000fe200010e0617 */
[----:B------:R-:W-:Y:S01]  /*1260*/  IADD3.X R64, R64, R21, RZ, P0, !PT ;  /* 0x0000001540407210 */ /* 0x000fe200007fe4ff */
[C---:B------:R-:W-:Y:S01]  /*1270*/  IMAD R63, R15.reuse, UR16, RZ ;  /* 0x000000100f3f7c24 */ /* 0x040fe2000f8e02ff */
[----:B------:R-:W-:Y:S01]  /*1280*/  ULEA UR10, UP1, UR12, -UR10, 0x1 ;  /* 0x8000000a0c0a7291 */ /* 0x000fe2000f82083f */
[----:B------:R-:W-:Y:S01]  /*1290*/  IMAD R35, R15, UR4, RZ ;  /* 0x000000040f237c24 */ /* 0x000fe2000f8e02ff */
[----:B------:R-:W-:Y:S01]  /*12a0*/  ULEA UR6, UP3, UR8, -UR6, 0x1 ;  /* 0x8000000608067291 */ /* 0x000fe2000f86083f */
[----:B------:R-:W-:Y:S01]  /*12b0*/  IMAD.WIDE.U32 R22, R14, UR16, RZ ;  /* 0x000000100e167c25 */ /* 0x000fe2000f8e00ff */
[----:B------:R-:W-:Y:S01]  /*12c0*/  USHF.L.U64.HI UR13, UR12, 0x1, UR13 ;  /* 0x000000010c0d7899 */ /* 0x000fe2000801020d */
[----:B------:R-:W-:Y:S01]  /*12d0*/  IADD3 R72, R52, -0x1, RZ ;  /* 0xffffffff34487810 */ /* 0x000fe20007ffe0ff */
[----:B------:R-:W-:Y:S01]  /*12e0*/  USHF.L.U64.HI UR9, UR8, 0x1, UR9 ;  /* 0x0000000108097899 */ /* 0x000fe20008010209 */
[----:B------:R-:W-:Y:S01]  /*12f0*/  IMAD R63, R14, UR17, R63 ;  /* 0x000000110e3f7c24 */ /* 0x000fe2000f8e023f */
[----:B------:R-:W-:Y:S01]  /*1300*/  LEA R80, P1, R22, R80, 0x3 ;  /* 0x0000005016507211 */ /* 0x000fe200078218ff */
[----:B------:R-:W-:Y:S01]  /*1310*/  IMAD R35, R14, UR5, R35 ;  /* 0x000000050e237c24 */ /* 0x000fe2000f8e0223 */
[----:B------:R-:W-:Y:S01]  /*1320*/  IADD3 R33, P2, R76, R22, RZ ;  /* 0x000000164c217210 */ /* 0x000fe20007f5e0ff */
[----:B------:R-:W-:Y:S01]  /*1330*/  IMAD.WIDE.U32 R24, R14, UR4, RZ ;  /* 0x000000040e187c25 */ /* 0x000fe2000f8e00ff */
[----:B------:R-:W-:Y:S01]  /*1340*/  IADD3 R63, R23, R63, RZ ;  /* 0x0000003f173f7210 */ /* 0x000fe20007ffe0ff */
[----:B------:R-:W-:Y:S01]  /*1350*/  ULDC.64 UR16, c[0x0][0x370] ;  /* 0x0000dc0000107ab9 */ /* 0x000fe20000000a00 */
[C---:B------:R-:W-:Y:S01]  /*1360*/  SHF.L.U64.HI R14, R78.reuse, 0x3, R79 ;  /* 0x000000034e0e7819 */ /* 0x040fe2000001024f */
[----:B------:R-:W-:Y:S01]  /*1370*/  IMAD.SHL.U32 R82, R78, 0x8, RZ ;  /* 0x000000084e527824 */ /* 0x000fe200078e00ff */
[----:B------:R-:W-:Y:S01]  /*1380*/  LEA.HI.X R81, R22, R20, R63, 0x3, P1 ;  /* 0x0000001416517211 */ /* 0x000fe200008f1c3f */
[----:B------:R-:W-:Y:S01]  /*1390*/  IMAD.IADD R35, R25, 0x1, R35 ;  /* 0x0000000119237824 */ /* 0x000fe200078e0223 */
[----:B------:R-:W-:Y:S01]  /*13a0*/  IADD3 R15, P1, R78, R24, RZ ;  /* 0x000000184e0f7210 */ /* 0x000fe20007f3e0ff */
[----:B------:R1:W2:Y:S01]  /*13b0*/  LDS.128 R20, [R2+UR25] ;  /* 0x0000001902147984 */ /* 0x0002a20008000c00 */
[----:B------:R-:W-:Y:S01]  /*13c0*/  LEA R82, P0, R24, R82, 0x3 ;  /* 0x0000005218527211 */ /* 0x000fe200078018ff */
[----:B------:R-:W-:Y:S01]  /*13d0*/  IMAD.X R32, R77, 0x1, R63, P2 ;  /* 0x000000014d207824 */ /* 0x000fe200010e063f */
[----:B------:R-:W-:Y:S01]  /*13e0*/  LEA R69, P2, R30, R69, 0x1 ;  /* 0x000000451e457211 */ /* 0x000fe200078408ff */
[----:B------:R-:W-:Y:S01]  /*13f0*/  IMAD.SHL.U32 R86, R15, 0x8, RZ ;  /* 0x000000080f567824 */ /* 0x000fe200078e00ff */
[----:B------:R-:W-:Y:S01]  /*1400*/  LEA.HI.X R83, R24, R14, R35, 0x3, P0 ;  /* 0x0000000e18537211 */ /* 0x000fe200000f1c23 */
[----:B------:R-:W-:Y:S01]  /*1410*/  IMAD.SHL.U32 R84, R33, 0x8, RZ ;  /* 0x0000000821547824 */ /* 0x000fe200078e00ff */
[----:B------:R1:W3:Y:S01]  /*1420*/  LDS.128 R24, [R0+UR19] ;  /* 0x0000001300187984 */ /* 0x0002e20008000c00 */
[----:B------:R-:W-:Y:S01]  /*1430*/  IADD3.X R14, R79, R35, RZ, P1, !PT ;  /* 0x000000234f0e7210 */ /* 0x000fe20000ffe4ff */
[----:B------:R-:W-:Y:S01]  /*1440*/  UIADD3 UR16, UP0, UR10, UR16, URZ ;  /* 0x000000100a107290 */ /* 0x000fe2000ff1e03f */
[C---:B------:R-:W-:Y:S01]  /*1450*/  LEA R65, P0, R28.reuse, R65, 0x1 ;  /* 0x000000411c417211 */ /* 0x040fe200078008ff */
[----:B------:R-:W-:Y:S01]  /*1460*/  UIADD3 UR14, UP2, UR6, UR14, URZ ;  /* 0x0000000e060e7290 */ /* 0x000fe2000ff5e03f */
[----:B------:R-:W-:Y:S01]  /*1470*/  SHF.L.U64.HI R87, R15, 0x3, R14 ;  /* 0x000000030f577819 */ /* 0x000fe2000001020e */
[C---:B------:R-:W-:Y:S01]  /*1480*/  IMAD.WIDE.U32 R82, R28.reuse, 0x3, R82 ;  /* 0x000000031c527825 */ /* 0x040fe200078e0052 */
[----:B------:R-:W-:Y:S01]  /*1490*/  SHF.L.U64.HI R85, R33, 0x3, R32 ;  /* 0x0000000321557819 */ /* 0x000fe20000010220 */
[----:B------:R-:W-:Y:S01]  /*14a0*/  ULDC UR29, c[0x0][0x24c] ;  /* 0x00009300001d7ab9 */ /* 0x000fe20000000800 */
[C---:B------:R-:W-:Y:S01]  /*14b0*/  LEA.HI.X R64, R28.reuse, R64, R29, 0x1, P0 ;  /* 0x000000401c407211 */ /* 0x040fe200000f0c1d */
[----:B------:R-:W-:Y:S01]  /*14c0*/  IMAD.WIDE.U32 R86, R28, 0x3, R86 ;  /* 0x000000031c567825 */ /* 0x000fe200078e0056 */
[C---:B------:R-:W-:Y:S01]  /*14d0*/  LEA.HI.X R68, R30.reuse, R68, R31, 0x1, P2 ;  /* 0x000000441e447211 */ /* 0x040fe200010f0c1f */
[----:B------:R-:W-:Y:S01]  /*14e0*/  UIADD3.X UR29, UR17, UR13, ~UR29, UP0, UP1 ;  /* 0x0000000d111d7290 */ /* 0x000fe200087e2c1d */
[----:B------:R-:W-:Y:S01]  /*14f0*/  MOV R70, R74 ;  /* 0x0000004a00467202 */ /* 0x000fe20000000f00 */
[----:B------:R-:W-:Y:S01]  /*1500*/  IMAD R29, R29, 0x3, RZ ;  /* 0x000000031d1d7824 */ /* 0x000fe200078e02ff */
[----:B------:R-:W-:Y:S01]  /*1510*/  UIADD3.X UR26, UR15, UR9, ~UR7, UP2, UP3 ;  /* 0x000000090f1a7290 */ /* 0x000fe200097e6c07 */
[C---:B------:R-:W-:Y:S01]  /*1520*/  IMAD.WIDE.U32 R80, R30.reuse, 0x3, R80 ;  /* 0x000000031e507825 */ /* 0x040fe200078e0050 */
[----:B------:R-:W-:Y:S01]  /*1530*/  UIADD3 UR28, UP1, UR14, 0x80, URZ ;  /* 0x000000800e1c7890 */ /* 0x000fe2000ff3e03f */
[----:B------:R-:W-:Y:S01]  /*1540*/  CS2R R14, SRZ ;  /* 0x00000000000e7805 */ /* 0x000fe2000001ff00 */
[----:B------:R-:W-:Y:S01]  /*1550*/  UIADD3 UR31, UP0, UR16, 0x80, URZ ;  /* 0x00000080101f7890 */ /* 0x000fe2000ff1e03f */
[----:B------:R-:W-:Y:S01]  /*1560*/  IMAD.WIDE.U32 R84, R30, 0x3, R84 ;  /* 0x000000031e547825 */ /* 0x000fe200078e0054 */
[----:B------:R-:W-:Y:S01]  /*1570*/  IADD3 R62, R29, R83, RZ ;  /* 0x000000531d3e7210 */ /* 0x000fe20007ffe0ff */
[----:B------:R-:W-:Y:S01]  /*1580*/  UMOV UR34, URZ ;  /* 0x0000003f00227c82 */ /* 0x000fe20008000000 */
[----:B------:R-:W-:Y:S01]  /*1590*/  IADD3 R63, R87, R29, RZ ;  /* 0x0000001d573f7210 */ /* 0x000fe20007ffe0ff */
[----:B------:R-:W-:Y:S01]  /*15a0*/  IMAD R31, R31, 0x3, RZ ;  /* 0x000000031f1f7824 */ /* 0x000fe200078e02ff */
[----:B------:R-:W-:Y:S01]  /*15b0*/  UMOV UR33, 0x2000 ;  /* 0x0000200000217882 */ /* 0x000fe20000000000 */
[----:B------:R-:W-:Y:S01]  /*15c0*/  IMAD.MOV.U32 R71, RZ, RZ, R73 ;  /* 0x000000ffff477224 */ /* 0x000fe200078e0049 */
[----:B------:R-:W-:Y:S01]  /*15d0*/  UMOV UR32, 0x2 ;  /* 0x0000000200207882 */ /* 0x000fe20000000000 */
[----:B------:R-:W-:Y:S01]  /*15e0*/  IMAD.IADD R66, R31, 0x1, R81 ;  /* 0x000000011f427824 */ /* 0x000fe200078e0251 */
[----:B------:R-:W-:Y:S01]  /*15f0*/  UMOV UR5, UR19 ;  /* 0x0000001300057c82 */ /* 0x000fe20008000000 */
[----:B------:R-:W-:Y:S01]  /*1600*/  IMAD.IADD R67, R85, 0x1, R31 ;  /* 0x0000000155437824 */ /* 0x000fe200078e021f */
[----:B------:R-:W-:Y:S01]  /*1610*/  UMOV UR4, UR25 ;  /* 0x0000001900047c82 */ /* 0x000fe20008000000 */
[----:B------:R-:W-:Y:S01]  /*1620*/  UMOV UR15, 0x1000 ;  /* 0x00001000000f7882 */ /* 0x000fe20000000000 */
[----:B------:R-:W-:Y:S01]  /*1630*/  UMOV UR17, 0xffffe000 ;  /* 0xffffe00000117882 */ /* 0x000fe20000000000 */
[----:B------:R-:W-:Y:S01]  /*1640*/  ULDC.64 UR12, c[0x0][0x258] ;  /* 0x00009600000c7ab9 */ /* 0x000fe20000000a00 */
[----:B------:R-:W-:Y:S01]  /*1650*/  ULDC.64 UR10, c[0x0][0x260] ;  /* 0x00009800000a7ab9 */ /* 0x000fe20000000a00 */
[----:B------:R-:W-:-:S02]  /*1660*/  UIADD3.X UR27, URZ, UR26, URZ, UP1, !UPT ;  /* 0x0000001a3f1b7290 */ /* 0x000fc40008ffe43f */
[----:B------:R-:W-:Y:S01]  /*1670*/  UIADD3.X UR30, URZ, UR29, URZ, UP0, !UPT ;  /* 0x0000001d3f1e7290 */ /* 0x000fe200087fe43f */
[----:B------:R-:W-:Y:S01]  /*1680*/  ULDC.64 UR8, c[0x0][0x238] ;  /* 0x00008e0000087ab9 */ /* 0x000fe20000000a00 */
[----:B-123--:R-:W-:-:S10]  /*1690*/  ULDC.64 UR6, c[0x0][0x240] ;  /* 0x0000900000067ab9 */ /* 0x00efd40000000a00 */
.L_x_2:
[C---:B--2--5:R-:W5:Y:S01]  /*16a0*/  DMMA.8x8x4 R4, R20.reuse, R24, R4 ;  /* 0x000000181404723f */ /* 0x064f620000000004 */
[----:B---3--:R-:W-:Y:S01]  /*16b0*/  LDS.128 R28, [R2+UR4+0x400] ;  /* 0x00040004021c7984 */ /* 0x008fe20008000c00 */
[----:B------:R-:W-:Y:S02]  /*16c0*/  UIADD3 UR34, UR34, 0x1, URZ ;  /* 0x0000000122227890 */ /* 0x000fe4000fffe03f */
[----:B------:R-:W-:Y:S01]  /*16d0*/  IADD3 R88, P1, R69, UR14, RZ ;  /* 0x0000000e45587c10 */ /* 0x000fe2000ff3e0ff */
[----:B------:R-:W-:Y:S01]  /*16e0*/  VIADD R75, R58, UR33 ;  /* 0x000000213a4b7c36 */ /* 0x000fe20008000000 */
[----:B------:R-:W-:Y:S01]  /*16f0*/  IADD3 R90, P0, R65, UR16, RZ ;  /* 0x00000010415a7c10 */ /* 0x000fe2000ff1e0ff */
[----:B------:R-:W-:Y:S01]  /*1700*/  UISETP.NE.AND UP0, UPT, UR34, 0x3, UPT ;  /* 0x000000032200788c */ /* 0x000fe2000bf05270 */
[----:B------:R-:W-:Y:S01]  /*1710*/  IADD3.X R89, R68, UR26, RZ, P1, !PT ;  /* 0x0000001a44597c10 */ /* 0x000fe20008ffe4ff */
[----:B------:R-:W1:Y:S01]  /*1720*/  LDS.128 R32, [R0+UR5+0x400] ;  /* 0x0004000500207984 */ /* 0x000e620008000c00 */
[----:B------:R-:W-:Y:S01]  /*1730*/  LOP3.LUT P1, RZ, R70, 0x1, RZ, 0xc0, !PT ;  /* 0x0000000146ff7812 */ /* 0x000fe2000782c0ff */
[----:B------:R-:W-:Y:S01]  /*1740*/  UIADD3 UR32, UR32, 0x1, URZ ;  /* 0x0000000120207890 */ /* 0x000fe2000fffe03f */
[C---:B------:R-:W-:Y:S01]  /*1750*/  IADD3.X R91, R64.reuse, UR29, RZ, P0, !PT ;  /* 0x0000001d405b7c10 */ /* 0x040fe200087fe4ff */
[----:B------:R-:W-:Y:S01]  /*1760*/  USEL UR34, UR34, URZ, UP0 ;  /* 0x0000003f22227287 */ /* 0x000fe20008000000 */
[----:B------:R-:W-:Y:S01]  /*1770*/  LOP3.LUT P0, RZ, R71, 0x1, RZ, 0xc0, !PT ;  /* 0x0000000147ff7812 */ /* 0x000fe2000780c0ff */
[----:B------:R-:W-:Y:S01]  /*1780*/  UISETP.NE.AND UP1, UPT, UR32, 0x3, UPT ;  /* 0x000000032000788c */ /* 0x000fe2000bf25270 */
[-C--:B------:R-:W5:Y:S03]  /*1790*/  DMMA.8x8x4 R8, R20, R26.reuse, R8 ;  /* 0x0000001a1408723f */ /* 0x080f660000000008 */
[----:B------:R-:W-:Y:S04]  /*17a0*/  USEL UR32, UR32, URZ, UP1 ;  /* 0x0000003f20207287 */ /* 0x000fe80008800000 */
[----:B------:R-:W-:Y:S01]  /*17b0*/  @!PT LDS RZ, [RZ] ;  /* 0x00000000fffff984 */ /* 0x000fe20000000800 */
[----:B------:R-:W-:Y:S01]  /*17c0*/  @!PT LDS RZ, [RZ] ;  /* 0x00000000fffff984 */ /* 0x000fe20000000800 */
[----:B------:R-:W-:Y:S01]  /*17d0*/  @!PT LDS RZ, [RZ] ;  /* 0x00000000fffff984 */ /* 0x000fe20000000800 */
[----:B------:R2:W-:Y:S06]  /*17e0*/  @P1 LDGSTS.E.LTC128B.64 [R75], desc[UR20][R90.64] ;  /* 0x000000005a4b1fae */ /* 0x0005ec000b921b54 */
[----:B------:R3:W-:Y:S03]  /*17f0*/  @P0 LDGSTS.E.LTC128B.64 [R75+0x3000], desc[UR20][R88.64] ;  /* 0x03000000584b0fae */ /* 0x0007e6000b921b54 */
[C---:B------:R-:W5:Y:S11]  /*1800*/  DMMA.8x8x4 R12, R22.reuse, R26, R12 ;  /* 0x0000001a160c723f */ /* 0x040f76000000000c */
[----:B------:R-:W-:Y:S05]  /*1810*/  @!UPT UIADD3 URZ, URZ, URZ, URZ ;  /* 0x0000003f3f3ff290 */ /* 0x000fea000fffe03f */
[----:B------:R4:W5:Y:S02]  /*1820*/  DMMA.8x8x4 R16, R22, R24, R16 ;  /* 0x000000181610723f */ /* 0x0009640000000010 */
[----:B----4-:R-:W-:Y:S02]  /*1830*/  LDS.128 R20, [R2+UR4+0x800] ;  /* 0x0008000402147984 */ /* 0x010fe40008000c00 */
[----:B--2---:R-:W-:Y:S04]  /*1840*/  IADD3 R90, P1, R65, UR31, RZ ;  /* 0x0000001f415a7c10 */ /* 0x004fe8000ff3e0ff */
[----:B------:R-:W-:Y:S02]  /*1850*/  IADD3.X R91, R64, UR30, RZ, P1, !PT ;  /* 0x0000001e405b7c10 */ /* 0x000fe40008ffe4ff */
[----:B---3--:R-:W3:Y:S01]  /*1860*/  LDS.128 R24, [R0+UR5+0x800] ;  /* 0x0008000500187984 */ /* 0x008ee20008000c00 */
[----:B------:R-:W-:-:S05]  /*1870*/  IADD3 R92, P1, R82, UR16, RZ ;  /* 0x00000010525c7c10 */ /* 0x000fca000ff3e0ff */
[C---:B-1---5:R-:W5:Y:S04]  /*1880*/  DMMA.8x8x4 R4, R28.reuse, R32, R4 ;  /* 0x000000201c04723f */ /* 0x062f680000000004 */
[----:B------:R-:W-:Y:S02]  /*1890*/  IADD3.X R93, R62, UR29, RZ, P1, !PT ;  /* 0x0000001d3e5d7c10 */ /* 0x000fe40008ffe4ff */
[----:B------:R-:W-:Y:S02]  /*18a0*/  LOP3.LUT R88, R70, 0x2, RZ, 0xc0, !PT ;  /* 0x0000000246587812 */ /* 0x000fe400078ec0ff */
[----:B------:R-:W-:Y:S02]  /*18b0*/  LOP3.LUT R89, R71, 0x2, RZ, 0xc0, !PT ;  /* 0x0000000247597812 */ /* 0x000fe400078ec0ff */
[----:B------:R-:W-:Y:S02]  /*18c0*/  SHF.R.U32.HI R88, RZ, 0x1, R88 ;  /* 0x00000001ff587819 */ /* 0x000fe40000011658 */
[----:B------:R-:W-:Y:S04]  /*18d0*/  SHF.R.U32.HI R89, RZ, 0x1, R89 ;  /* 0x00000001ff597819 */ /* 0x000fe80000011659 */
[-C--:B------:R-:W5:Y:S03]  /*18e0*/  DMMA.8x8x4 R8, R28, R34.reuse, R8 ;  /* 0x000000221c08723f */ /* 0x080f660000000008 */
[----:B------:R-:W-:Y:S02]  /*18f0*/  ISETP.NE.U32.AND P3, PT, R88, RZ, PT ;  /* 0x000000ff5800720c */ /* 0x000fe40003f65070 */
[----:B------:R-:W-:Y:S02]  /*1900*/  ISETP.NE.U32.AND P2, PT, R89, RZ, PT ;  /* 0x000000ff5900720c */ /* 0x000fe40003f45070 */
[----:B------:R-:W-:Y:S01]  /*1910*/  IADD3 R88, P0, R69, UR28, RZ ;  /* 0x0000001c45587c10 */ /* 0x000fe2000ff1e0ff */
[----:B------:R-:W-:Y:S03]  /*1920*/  USEL UR28, UR17, 0x1000, !UP0 ;  /* 0x00001000111c7887 */ /* 0x000fe6000c000000 */
[----:B------:R-:W-:Y:S01]  /*1930*/  IADD3.X R89, R68, UR27, RZ, P0, !PT ;  /* 0x0000001b44597c10 */ /* 0x000fe200087fe4ff */
[----:B------:R-:W-:Y:S02]  /*1940*/  UIADD3 UR27, UR33, -0x2000, URZ ;  /* 0xffffe000211b7890 */ /* 0x000fe4000fffe03f */
[----:B------:R-:W-:Y:S02]  /*1950*/  @UP1 UIMAD.U32 UR27, UR33, 0x1, UR15 ;  /* 0x00000001211b18a4 */ /* 0x000fe4000f8e000f */
[C---:B------:R-:W5:Y:S01]  /*1960*/  DMMA.8x8x4 R12, R30.reuse, R34, R12 ;  /* 0x000000221e0c723f */ /* 0x040f62000000000c */
[----:B------:R-:W-:Y:S01]  /*1970*/  @!PT LDS RZ, [RZ] ;  /* 0x00000000fffff984 */ /* 0x000fe20000000800 */
[----:B------:R-:W-:Y:S01]  /*1980*/  @!PT LDS RZ, [RZ] ;  /* 0x00000000fffff984 */ /* 0x000fe20000000800 */
[----:B------:R-:W-:Y:S01]  /*1990*/  @!PT LDS RZ, [RZ] ;  /* 0x00000000fffff984 */ /* 0x000fe20000000800 */
[----:B------:R1:W-:Y:S04]  /*19a0*/  @P3 LDGSTS.E.LTC128B.64 [R75+0x80], desc[UR20][R90.64] ;  /* 0x000800005a4b3fae */ /* 0x0003e8000b921b54 */
[----:B------:R-:W-:Y:S02]  /*19b0*/  UMOV UR33, UR27 ;  /* 0x0000001b00217c82 */ /* 0x000fe40008000000 */
[----:B------:R2:W-:Y:S09]  /*19c0*/  @P2 LDGSTS.E.LTC128B.64 [R75+0x3080], desc[UR20][R88.64] ;  /* 0x03080000584b2fae */ /* 0x0005f2000b921b54 */
[----:B------:R4:W5:Y:S02]  /*19d0*/  DMMA.8x8x4 R16, R30, R32, R16 ;  /* 0x000000201e10723f */ /* 0x0009640000000010 */
[----:B----4-:R-:W-:Y:S01]  /*19e0*/  LDS.128 R28, [R2+UR4+0xc00] ;  /* 0x000c0004021c7984 */ /* 0x010fe20008000c00 */
[----:B------:R-:W-:Y:S07]  /*19f0*/  UIADD3 UR4, UR28, UR4, URZ ;  /* 0x000000041c047290 */ /* 0x000fee000fffe03f */
[----:B------:R-:W4:Y:S01]  /*1a00*/  LDS.128 R32, [R0+UR5+0xc00] ;  /* 0x000c000500207984 */ /* 0x000f220008000c00 */
[----:B------:R-:W-:-:S05]  /*1a10*/  UIADD3 UR5, UR28, UR5, URZ ;  /* 0x000000051c057290 */ /* 0x000fca000fffe03f */
[C---:B---3-5:R-:W5:Y:S04]  /*1a20*/  DMMA.8x8x4 R4, R20.reuse, R24, R4 ;  /* 0x000000181404723f */ /* 0x068f680000000004 */
[----:B-1----:R-:W-:Y:S02]  /*1a30*/  IADD3 R90, P0, R80, UR14, RZ ;  /* 0x0000000e505a7c10 */ /* 0x002fe4000ff1e0ff */
[----:B--2---:R-:W-:Y:S02]  /*1a40*/  LOP3.LUT R89, R70, 0x4, RZ, 0xc0, !PT ;  /* 0x0000000446597812 */ /* 0x004fe400078ec0ff */
[----:B------:R-:W-:Y:S02]  /*1a50*/  IADD3.X R91, R66, UR26, RZ, P0, !PT ;  /* 0x0000001a425b7c10 */ /* 0x000fe400087fe4ff */
[----:B------:R-:W-:Y:S02]  /*1a60*/  SHF.R.U32.HI R89, RZ, 0x2, R89 ;  /* 0x00000002ff597819 */ /* 0x000fe40000011659 */
[----:B------:R-:W-:Y:S04]  /*1a70*/  LOP3.LUT R88, R71, 0x4, RZ, 0xc0, !PT ;  /* 0x0000000447587812 */ /* 0x000fe800078ec0ff */
[-C--:B------:R-:W5:Y:S03]  /*1a80*/  DMMA.8x8x4 R8, R20, R26.reuse, R8 ;  /* 0x0000001a1408723f */ /* 0x080f660000000008 */
[----:B------:R-:W-:Y:S02]  /*1a90*/  ISETP.NE.U32.AND P5, PT, R89, RZ, PT ;  /* 0x000000ff5900720c */ /* 0x000fe40003fa5070 */
[----:B------:R-:W-:Y:S02]  /*1aa0*/  SHF.R.U32.HI R88, RZ, 0x2, R88 ;  /* 0x00000002ff587819 */ /* 0x000fe40000011658 */
[----:B------:R-:W-:Y:S02]  /*1ab0*/  LOP3.LUT R89, R70, 0x8, RZ, 0xc0, !PT ;  /* 0x0000000846597812 */ /* 0x000fe400078ec0ff */
[----:B------:R-:W-:Y:S02]  /*1ac0*/  ISETP.NE.U32.AND P4, PT, R88, RZ, PT ;  /* 0x000000ff5800720c */ /* 0x000fe40003f85070 */
[----:B------:R-:W-:Y:S02]  /*1ad0*/  SHF.R.U32.HI R89, RZ, 0x3, R89 ;  /* 0x00000003ff597819 */ /* 0x000fe40000011659 */
[----:B------:R-:W-:Y:S02]  /*1ae0*/  LOP3.LUT R88, R71, 0x8, RZ, 0xc0, !PT ;  /* 0x0000000847587812 */ /* 0x000fe400078ec0ff */
[----:B------:R-:W-:Y:S01]  /*1af0*/  ISETP.NE.U32.AND P3, PT, R89, RZ, PT ;  /* 0x000000ff5900720c */ /* 0x000fe20003f65070 */
[C---:B------:R1:W5:Y:S01]  /*1b00*/  DMMA.8x8x4 R12, R22.reuse, R26, R12 ;  /* 0x0000001a160c723f */ /* 0x040362000000000c */
[----:B------:R-:W-:Y:S01]  /*1b10*/  @!PT LDS RZ, [RZ] ;  /* 0x00000000fffff984 */ /* 0x000fe20000000800 */
[----:B------:R-:W-:Y:S01]  /*1b20*/  @!PT LDS RZ, [RZ] ;  /* 0x00000000fffff984 */ /* 0x000fe20000000800 */
[----:B------:R-:W-:Y:S01]  /*1b30*/  @!PT LDS RZ, [RZ] ;  /* 0x00000000fffff984 */ /* 0x000fe20000000800 */
[----:B------:R-:W-:Y:S03]  /*1b40*/  @P5 LDGSTS.E.LTC128B.64 [R75+0x800], desc[UR20][R92.64] ;  /* 0x008000005c4b5fae */ /* 0x000fe6000b921b54 */
[----:B------:R-:W-:Y:S02]  /*1b50*/  SHF.R.U32.HI R88, RZ, 0x3, R88 ;  /* 0x00000003ff587819 */ /* 0x000fe40000011658 */
[----:B-1----:R-:W-:Y:S01]  /*1b60*/  IADD3 R26, P1, R86, UR16, RZ ;  /* 0x00000010561a7c10 */ /* 0x002fe2000ff3e0ff */
[----:B------:R-:W-:Y:S01]  /*1b70*/  @P4 LDGSTS.E.LTC128B.64 [R75+0x3800], desc[UR20][R90.64] ;  /* 0x038000005a4b4fae */ /* 0x000fe2000b921b54 */
[----:B------:R-:W-:Y:S01]  /*1b80*/  ISETP.NE.U32.AND P2, PT, R88, RZ, PT ;  /* 0x000000ff5800720c */ /* 0x000fe20003f45070 */
[----:B------:R-:W-:Y:S01]  /*1b90*/  UIADD3 UR16, UP1, UP0, UR16, UR8, UR6 ;  /* 0x0000000810107290 */ /* 0x000fe2000f83e006 */
[----:B------:R-:W-:Y:S02]  /*1ba0*/  IADD3.X R27, R63, UR29, RZ, P1, !PT ;  /* 0x0000001d3f1b7c10 */ /* 0x000fe40008ffe4ff */
[----:B------:R-:W-:Y:S01]  /*1bb0*/  IADD3 R88, P0, R84, UR14, RZ ;  /* 0x0000000e54587c10 */ /* 0x000fe2000ff1e0ff */
[----:B------:R-:W-:Y:S02]  /*1bc0*/  UIADD3 UR14, UP3, UP2, UR14, UR12, UR10 ;  /* 0x0000000c0e0e7290 */ /* 0x000fe4000fa7e00a */
[----:B------:R1:W-:Y:S01]  /*1bd0*/  @P3 LDGSTS.E.LTC128B.64 [R75+0x880], desc[UR20][R26.64+0x80] ;  /* 0x008800801a4b3fae */ /* 0x0003e2000b921b54 */
[----:B------:R2:W5:Y:S01]  /*1be0*/  DMMA.8x8x4 R16, R22, R24, R16 ;  /* 0x000000181610723f */ /* 0x0005620000000010 */
[----:B------:R-:W-:Y:S02]  /*1bf0*/  UIADD3.X UR29, UR29, UR9, UR7, UP1, UP0 ;  /* 0x000000091d1d7290 */ /* 0x000fe40008fe0407 */
[----:B------:R-:W-:Y:S01]  /*1c00*/  UIADD3 UR31, UP0, UR16, 0x80, URZ ;  /* 0x00000080101f7890 */ /* 0x000fe2000ff1e03f */
[----:B------:R-:W-:Y:S01]  /*1c10*/  IADD3.X R89, R67, UR26, RZ, P0, !PT ;  /* 0x0000001a43597c10 */ /* 0x000fe200087fe4ff */
[----:B------:R-:W-:Y:S01]  /*1c20*/  UIADD3.X UR26, UR26, UR13, UR11, UP3, UP2 ;  /* 0x0000000d1a1a7290 */ /* 0x000fe20009fe440b */
[C---:B------:R-:W-:Y:S01]  /*1c30*/  ISETP.NE.AND P0, PT, R72.reuse, 0x2, PT ;  /* 0x000000024800780c */ /* 0x040fe20003f05270 */
[----:B------:R-:W-:Y:S01]  /*1c40*/  VIADD R72, R72, 0xffffffff ;  /* 0xffffffff48487836 */ /* 0x000fe20000000000 */
[----:B------:R-:W-:Y:S01]  /*1c50*/  UIADD3 UR28, UP2, UR14, 0x80, URZ ;  /* 0x000000800e1c7890 */ /* 0x000fe2000ff5e03f */
[----:B------:R3:W-:Y:S01]  /*1c60*/  @P2 LDGSTS.E.LTC128B.64 [R75+0x3880], desc[UR20][R88.64+0x80] ;  /* 0x03880080584b2fae */ /* 0x0007e2000b921b54 */
[----:B------:R-:W-:Y:S01]  /*1c70*/  SEL R70, R70, RZ, P0 ;  /* 0x000000ff46467207 */ /* 0x000fe20000000000 */
[----:B------:R-:W-:-:S05]  /*1c80*/  UIADD3.X UR30, URZ, UR29, URZ, UP0, !UPT ;  /* 0x0000001d3f1e7290 */ /* 0x000fca00087fe43f */
[C---:B----45:R3:W5:Y:S01]  /*1c90*/  DMMA.8x8x4 R4, R28.reuse, R32, R4 ;  /* 0x000000201c04723f */ /* 0x0707620000000004 */
[----:B------:R-:W-:Y:S01]  /*1ca0*/  UIADD3.X UR27, URZ, UR26, URZ, UP2, !UPT ;  /* 0x0000001a3f1b7290 */ /* 0x000fe200097fe43f */
[----:B------:R-:W0:Y:S02]  /*1cb0*/  LDGDEPBAR ;  /* 0x00000000000079af */ /* 0x000e240000000000 */
[----:B------:R-:W-:Y:S02]  /*1cc0*/  SEL R71, R71, RZ, P0 ;  /* 0x000000ff47477207 */ /* 0x000fe40000000000 */
[----:B------:R-:W-:Y:S10]  /*1cd0*/  ISETP.GT.AND P0, PT, R72, -0x1, PT ;  /* 0xffffffff4800780c */ /* 0x000ff40003f04270 */
[-C--:B------:R3:W5:Y:S01]  /*1ce0*/  DMMA.8x8x4 R8, R28, R34.reuse, R8 ;  /* 0x000000221c08723f */ /* 0x0807620000000008 */
[----:B------:R-:W-:Y:S11]  /*1cf0*/  DEPBAR.LE SB0, 0x1 ;  /* 0x000080400000791a */ /* 0x000ff60000000000 */
[----:B------:R-:W-:Y:S04]  /*1d00*/  @!UPT UIADD3 URZ, URZ, URZ, URZ ;  /* 0x0000003f3f3ff290 */ /* 0x000fe8000fffe03f */
[C---:B------:R3:W5:Y:S01]  /*1d10*/  DMMA.8x8x4 R12, R30.reuse, R34, R12 ;  /* 0x000000221e0c723f */ /* 0x040762000000000c */
[----:B------:R-:W-:Y:S06]  /*1d20*/  BAR.SYNC.DEFER_BLOCKING 0x0 ;  /* 0x0000000000007b1d */ /* 0x000fec0000010000 */
[----:B--2---:R3:W2:Y:S09]  /*1d30*/  LDS.128 R20, [R2+UR4] ;  /* 0x0000000402147984 */ /* 0x0046b20008000c00 */
[----:B------:R3:W5:Y:S01]  /*1d40*/  DMMA.8x8x4 R16, R30, R32, R16 ;  /* 0x000000201e10723f */ /* 0x0007620000000010 */
[----:B-1----:R3:W2:Y:S01]  /*1d50*/  LDS.128 R24, [R0+UR5] ;  /* 0x0000000500187984 */ /* 0x0026a20008000c00 */
[----:B------:R-:W-:Y:S10]  /*1d60*/  @P0 BRA `(.L_x_2) ;  /* 0xfffffff8004c0947 */ /* 0x000ff4000383ffff */
.L_x_1:
[----:B------:R-:W0:Y:S01]  /*1d70*/  LDGDEPBAR ;  /* 0x00000000000079af */ /* 0x000e220000000000 */
[----:B------:R-:W-:Y:S01]  /*1d80*/  ULDC.64 UR6, c[0x0][0x270] ;  /* 0x00009c0000067ab9 */ /* 0x000fe20000000a00 */
[----:B--2---:R-:W-:Y:S01]  /*1d90*/  IMAD.MOV.U32 R26, RZ, RZ, R78 ;  /* 0x000000ffff1a7224 */ /* 0x004fe200078e004e */
[----:B------:R-:W1:Y:S01]  /*1da0*/  LDC.64 R20, c[0x0][0x278] ;  /* 0x00009e00ff147b82 */ /* 0x000e620000000a00 */
[----:B------:R-:W0:Y:S01]  /*1db0*/  LDGDEPBAR ;  /* 0x00000000000079af */ /* 0x000e220000000000 */
[----:B------:R-:W-:Y:S01]  /*1dc0*/  IMAD R22, R54, UR6, RZ ;  /* 0x0000000636167c24 */ /* 0x000fe2000f8e02ff */
[----:B------:R-:W-:Y:S01]  /*1dd0*/  ULDC.64 UR14, c[0x0][0x290] ;  /* 0x0000a400000e7ab9 */ /* 0x000fe20000000a00 */
[----:B------:R-:W-:Y:S01]  /*1de0*/  IMAD.MOV.U32 R27, RZ, RZ, R79 ;  /* 0x000000ffff1b7224 */ /* 0x000fe200078e004f */
[----:B------:R-:W-:Y:S01]  /*1df0*/  ISETP.NE.U32.AND P0, PT, R51, RZ, PT ;  /* 0x000000ff3300720c */ /* 0x000fe20003f05070 */
[C---:B------:R-:W-:Y:S01]  /*1e00*/  IMAD R22, R53.reuse, UR7, R22 ;  /* 0x0000000735167c24 */ /* 0x040fe2000f8e0216 */
[----:B------:R-:W-:Y:S01]  /*1e10*/  ULDC.64 UR4, c[0x0][0x378] ;  /* 0x0000de0000047ab9 */ /* 0x000fe20000000a00 */
[----:B------:R-:W-:Y:S01]  /*1e20*/  IMAD.WIDE.U32 R26, R53, UR6, R26 ;  /* 0x00000006351a7c25 */ /* 0x000fe2000f8e001a */
[----:B------:R-:W-:Y:S01]  /*1e30*/  ISETP.NE.U32.AND P1, PT, R50, RZ, PT ;  /* 0x000000ff3200720c */ /* 0x000fe20003f25070 */
[----:B------:R-:W-:Y:S01]  /*1e40*/  ULDC.64 UR12, c[0x0][0x280] ;  /* 0x0000a000000c7ab9 */ /* 0x000fe20000000a00 */
[----:B------:R-:W-:Y:S01]  /*1e50*/  ISETP.NE.U32.AND P6, PT, R49, RZ, PT ;  /* 0x000000ff3100720c */ /* 0x000fe20003fc5070 */
[----:B------:R-:W-:Y:S01]  /*1e60*/  IMAD.IADD R22, R27, 0x1, R22 ;  /* 0x000000011b167824 */ /* 0x000fe200078e0216 */
[----:B------:R-:W-:Y:S01]  /*1e70*/  ISETP.NE.U32.AND P2, PT, R48, RZ, PT ;  /* 0x000000ff3000720c */ /* 0x000fe20003f45070 */
[----:B---3--:R-:W-:Y:S01]  /*1e80*/  IMAD.MOV.U32 R28, RZ, RZ, R76 ;  /* 0x000000ffff1c7224 */ /* 0x008fe200078e004c */
[----:B------:R-:W-:Y:S01]  /*1e90*/  ISETP.NE.U32.AND P4, PT, R47, RZ, PT ;  /* 0x000000ff2f00720c */ /* 0x000fe20003f85070 */
[----:B------:R-:W-:Y:S01]  /*1ea0*/  IMAD.MOV.U32 R29, RZ, RZ, R77 ;  /* 0x000000ffff1d7224 */ /* 0x000fe200078e004d */
[----:B------:R-:W-:Y:S01]  /*1eb0*/  SHF.L.U64.HI R25, R26, 0x3, R22 ;  /* 0x000000031a197819 */ /* 0x000fe20000010216 */
[----:B------:R-:W-:Y:S01]  /*1ec0*/  IMAD R22, R54, UR14, RZ ;  /* 0x0000000e36167c24 */ /* 0x000fe2000f8e02ff */
[----:B------:R-:W-:Y:S01]  /*1ed0*/  ISETP.NE.U32.AND P5, PT, R46, RZ, PT ;  /* 0x000000ff2e00720c */ /* 0x000fe20003fa5070 */
[----:B------:R-:W-:Y:S01]  /*1ee0*/  IMAD.SHL.U32 R24, R26, 0x8, RZ ;  /* 0x000000081a187824 */ /* 0x000fe200078e00ff */
[----:B------:R-:W-:Y:S01]  /*1ef0*/  ULDC.64 UR10, c[0x0][0x288] ;  /* 0x0000a200000a7ab9 */ /* 0x000fe20000000a00 */
[----:B------:R-:W-:Y:S01]  /*1f00*/  IMAD.WIDE.U32 R28, R53, UR14, R28 ;  /* 0x0000000e351c7c25 */ /* 0x000fe2000f8e001c */
[----:B------:R-:W-:Y:S01]  /*1f10*/  UIADD3 UR16, UP0, UR12, -UR10, URZ ;  /* 0x8000000a0c107290 */ /* 0x000fe2000ff1e03f */
[----:B------:R-:W-:-:S04]  /*1f20*/  DEPBAR.LE SB0, 0x0 ;  /* 0x000080000000791a */ /* 0x000fc80000000000 */
[----:B------:R-:W-:Y:S01]  /*1f30*/  IMAD R22, R53, UR15, R22 ;  /* 0x0000000f35167c24 */ /* 0x000fe2000f8e0216 */
[----:B------:R-:W-:Y:S01]  /*1f40*/  BAR.SYNC.DEFER_BLOCKING 0x0 ;  /* 0x0000000000007b1d */ /* 0x000fe20000010000 */
[----:B------:R-:W-:Y:S01]  /*1f50*/  IADD3 R34, P3, R24, UR4, RZ ;  /* 0x0000000418227c10 */ /* 0x000fe2000ff7e0ff */
[----:B------:R-:W-:Y:S01]  /*1f60*/  IMAD.SHL.U32 R26, R28, 0x8, RZ ;  /* 0x000000081c1a7824 */ /* 0x000fe200078e00ff */
[----:B------:R-:W-:Y:S01]  /*1f70*/  UIADD3.X UR11, UR13, ~UR11, URZ, UP0, !UPT ;  /* 0x8000000b0d0b7290 */ /* 0x000fe200087fe43f */
[----:B------:R-:W-:Y:S01]  /*1f80*/  IMAD.IADD R22, R29, 0x1, R22 ;  /* 0x000000011d167824 */ /* 0x000fe200078e0216 */
[----:B------:R-:W-:Y:S01]  /*1f90*/  IADD3.X R35, R25, UR5, RZ, P3, !PT ;  /* 0x0000000519237c10 */ /* 0x000fe20009ffe4ff */
[----:B------:R-:W-:Y:S01]  /*1fa0*/  IMAD R29, R43, UR6, RZ ;  /* 0x000000062b1d7c24 */ /* 0x000fe2000f8e02ff */
[----:B------:R-:W-:Y:S01]  /*1fb0*/  ULDC.64 UR4, c[0x0][0x370] ;  /* 0x0000dc0000047ab9 */ /* 0x000fe20000000a00 */
[----:B------:R-:W-:Y:S01]  /*1fc0*/  IMAD.WIDE.U32 R32, R56, UR6, RZ ;  /* 0x0000000638207c25 */ /* 0x000fe2000f8e00ff */
[----:B------:R-:W-:Y:S01]  /*1fd0*/  SHF.L.U64.HI R27, R28, 0x3, R22 ;  /* 0x000000031c1b7819 */ /* 0x000fe20000010216 */
[----:B------:R-:W-:Y:S01]  /*1fe0*/  ULDC.64 UR8, c[0x0][0x2a0] ;  /* 0x0000a80000087ab9 */ /* 0x000fe20000000a00 */
[----:B------:R-:W2:Y:S01]  /*1ff0*/  LDC.64 R22, c[0x0][0x298] ;  /* 0x0000a600ff167b82 */ /* 0x000ea20000000a00 */
[----:B------:R-:W-:Y:S01]  /*2000*/  IMAD R29, R56, UR7, R29 ;  /* 0x00000007381d7c24 */ /* 0x000fe2000f8e021d */
[----:B------:R-:W-:Y:S01]  /*2010*/  ISETP.NE.U32.AND P3, PT, R45, RZ, PT ;  /* 0x000000ff2d00720c */ /* 0x000fe20003f65070 */
[----:B------:R-:W-:Y:S01]  /*2020*/  ULDC.64 UR6, c[0x0][0x2a8] ;  /* 0x0000aa0000067ab9 */ /* 0x000fe20000000a00 */
[----:B------:R-:W-:Y:S01]  /*2030*/  @!PT LDS RZ, [RZ] ;  /* 0x00000000fffff984 */ /* 0x000fe20000000800 */
[----:B------:R-:W-:Y:S01]  /*2040*/  @!PT LDS RZ, [RZ] ;  /* 0x00000000fffff984 */ /* 0x000fe20000000800 */
[----:B------:R-:W-:Y:S01]  /*2050*/  @!PT LDS RZ, [RZ] ;  /* 0x00000000fffff984 */ /* 0x000fe20000000800 */
[----:B------:R-:W-:Y:S01]  /*2060*/  LDGSTS.E.LTC128B.64 [R58], desc[UR20][R34.64], P0 ;  /* 0x00000000223a7fae */ /* 0x000fe20008121b54 */
[----:B-1----:R-:W-:-:S03]  /*2070*/  IADD3 R30, P0, R34, R20, RZ ;  /* 0x00000014221e7210 */ /* 0x002fc60007f1e0ff */
[----:B------:R-:W-:Y:S01]  /*2080*/  LDGSTS.E.LTC128B.64 [R58+0x80], desc[UR20][R34.64+0x80], P1 ;  /* 0x00080080223a7fae */ /* 0x000fe20008921b54 */
[----:B------:R-:W-:Y:S01]  /*2090*/  ISETP.NE.U32.AND P1, PT, R44, RZ, PT ;  /* 0x000000ff2c00720c */ /* 0x000fe20003f25070 */
[----:B------:R-:W-:Y:S01]  /*20a0*/  IMAD.X R31, R35, 0x1, R21, P0 ;  /* 0x00000001231f7824 */ /* 0x000fe200000e0615 */
[----:B------:R-:W-:-:S04]  /*20b0*/  ISETP.NE.U32.AND P0, PT, R42, RZ, PT ;  /* 0x000000ff2a00720c */ /* 0x000fc80003f05070 */
[----:B------:R-:W-:Y:S01]  /*20c0*/  LDGSTS.E.LTC128B.64 [R58+0x800], desc[UR20][R30.64], P6 ;  /* 0x008000001e3a7fae */ /* 0x000fe2000b121b54 */
[----:B------:R-:W-:-:S03]  /*20d0*/  IADD3 R44, P6, R26, UR4, RZ ;  /* 0x000000041a2c7c10 */ /* 0x000fc6000ffde0ff */
[----:B------:R1:W-:Y:S01]  /*20e0*/  LDGSTS.E.LTC128B.64 [R58+0x880], desc[UR20][R30.64+0x80], P2 ;  /* 0x008800801e3a7fae */ /* 0x0003e20009121b54 */
[----:B------:R-:W-:Y:S02]  /*20f0*/  IADD3.X R45, R27, UR5, RZ, P6, !PT ;  /* 0x000000051b2d7c10 */ /* 0x000fe4000b7fe4ff */
[----:B------:R-:W-:Y:S02]  /*2100*/  ISETP.NE.U32.AND P6, PT, R40, RZ, PT ;  /* 0x000000ff2800720c */ /* 0x000fe40003fc5070 */
[----:B------:R-:W-:Y:S01]  /*2110*/  ISETP.NE.U32.AND P2, PT, R41, RZ, PT ;  /* 0x000000ff2900720c */ /* 0x000fe20003f45070 */
[----:B------:R3:W-:Y:S01]  /*2120*/  LDGSTS.E.LTC128B.64 [R58+0x3000], desc[UR20][R44.64], P4 ;  /* 0x030000002c3a7fae */ /* 0x0007e2000a121b54 */
[----:B--2---:R-:W-:-:S03]  /*2130*/  IADD3 R40, P4, R44, R22, RZ ;  /* 0x000000162c287210 */ /* 0x004fc60007f9e0ff */
[----:B------:R3:W-:Y:S02]  /*2140*/  LDGSTS.E.LTC128B.64 [R58+0x3080], desc[UR20][R44.64+0x80], P5 ;  /* 0x030800802c3a7fae */ /* 0x0007e4000a921b54 */
[----:B------:R-:W-:-:S05]  /*2150*/  IMAD.X R41, R45, 0x1, R23, P4 ;  /* 0x000000012d297824 */ /* 0x000fca00020e0617 */
[----:B------:R3:W-:Y:S04]  /*2160*/  LDGSTS.E.LTC128B.64 [R58+0x3800], desc[UR20][R40.64], P3 ;  /* 0x03800000283a7fae */ /* 0x0007e80009921b54 */
[----:B------:R3:W-:Y:S04]  /*2170*/  LDGSTS.E.LTC128B.64 [R58+0x3880], desc[UR20][R40.64+0x80], P1 ;  /* 0x03880080283a7fae */ /* 0x0007e80008921b54 */
[----:B------:R-:W0:Y:S01]  /*2180*/  LDGDEPBAR ;  /* 0x00000000000079af */ /* 0x000e220000000000 */
[----:B-1----:R-:W-:Y:S02]  /*2190*/  IMAD.IADD R30, R33, 0x1, R29 ;  /* 0x00000001211e7824 */ /* 0x002fe400078e021d */
[----:B------:R-:W-:-:S02]  /*21a0*/  IMAD R29, R43, UR14, RZ ;  /* 0x0000000e2b1d7c24 */ /* 0x000fc4000f8e02ff */
[C---:B------:R-:W-:Y:S01]  /*21b0*/  IMAD.SHL.U32 R31, R32.reuse, 0x8, RZ ;  /* 0x00000008201f7824 */ /* 0x040fe200078e00ff */
[----:B------:R-:W-:Y:S01]  /*21c0*/  SHF.L.U64.HI R30, R32, 0x3, R30 ;  /* 0x00000003201e7819 */ /* 0x000fe2000001021e */
[----:B------:R-:W-:-:S04]  /*21d0*/  IMAD.WIDE.U32 R32, R56, UR14, RZ ;  /* 0x0000000e38207c25 */ /* 0x000fc8000f8e00ff */
[----:B------:R-:W-:Y:S02]  /*21e0*/  IMAD R28, R56, UR15, R29 ;  /* 0x0000000f381c7c24 */ /* 0x000fe4000f8e021d */
[----:B------:R-:W-:Y:S02]  /*21f0*/  IMAD.SHL.U32 R29, R32, 0x8, RZ ;  /* 0x00000008201d7824 */ /* 0x000fe400078e00ff */
[----:B------:R-:W-:Y:S01]  /*2200*/  IMAD.IADD R28, R33, 0x1, R28 ;  /* 0x00000001211c7824 */ /* 0x000fe200078e021c */
[----:B------:R-:W-:Y:S01]  /*2210*/  IADD3 R33, P5, P4, R31, UR16, R20 ;  /* 0x000000101f217c10 */ /* 0x000fe2000fcbe014 */
[----:B------:R-:W-:-:S03]  /*2220*/  UIADD3 UR16, UP0, UR8, -UR6, URZ ;  /* 0x8000000608107290 */ /* 0x000fc6000ff1e03f */
[----:B------:R-:W-:Y:S02]  /*2230*/  SHF.L.U64.HI R28, R32, 0x3, R28 ;  /* 0x00000003201c7819 */ /* 0x000fe4000001021c */
[----:B------:R-:W-:Y:S01]  /*2240*/  IADD3.X R32, R30, UR11, R21, P5, P4 ;  /* 0x0000000b1e207c10 */ /* 0x000fe2000afe8415 */
[----:B------:R-:W-:Y:S01]  /*2250*/  UIADD3.X UR11, UR9, ~UR7, URZ, UP0, !UPT ;  /* 0x80000007090b7290 */ /* 0x000fe200087fe43f */
[----:B------:R-:W-:Y:S02]  /*2260*/  IADD3 R46, P4, R33, R34, RZ ;  /* 0x00000022212e7210 */ /* 0x000fe40007f9e0ff */
[----:B------:R-:W-:Y:S02]  /*2270*/  IADD3 R33, P3, P1, R29, UR16, R22 ;  /* 0x000000101d217c10 */ /* 0x000fe4000f97e016 */
[----:B------:R-:W-:Y:S01]  /*2280*/  ISETP.NE.U32.AND P5, PT, R39, RZ, PT ;  /* 0x000000ff2700720c */ /* 0x000fe20003fa5070 */
[----:B------:R-:W-:Y:S01]  /*2290*/  IMAD.X R47, R32, 0x1, R35, P4 ;  /* 0x00000001202f7824 */ /* 0x000fe200020e0623 */
[----:B------:R-:W-:-:S02]  /*22a0*/  IADD3.X R35, R28, UR11, R23, P3, P1 ;  /* 0x0000000b1c237c10 */ /* 0x000fc40009fe2417 */
[----:B------:R-:W-:Y:S02]  /*22b0*/  IADD3 R32, P1, R46, R20, RZ ;  /* 0x000000142e207210 */ /* 0x000fe40007f3e0ff */
[----:B------:R3:W-:Y:S01]  /*22c0*/  LDGSTS.E.LTC128B.64 [R58+0x1000], desc[UR20][R46.64], P0 ;  /* 0x010000002e3a7fae */ /* 0x0007e20008121b54 */
[----:B------:R-:W-:Y:S02]  /*22d0*/  IADD3 R34, P0, R33, R44, RZ ;  /* 0x0000002c21227210 */ /* 0x000fe40007f1e0ff */
[----:B------:R-:W-:Y:S01]  /*22e0*/  ISETP.NE.U32.AND P4, PT, R38, RZ, PT ;  /* 0x000000ff2600720c */ /* 0x000fe20003f85070 */
[----:B------:R3:W-:Y:S01]  /*22f0*/  LDGSTS.E.LTC128B.64 [R58+0x1080], desc[UR20][R46.64+0x80], P2 ;  /* 0x010800802e3a7fae */ /* 0x0007e20009121b54 */
[----:B------:R-:W-:Y:S01]  /*2300*/  ISETP.NE.U32.AND P3, PT, R37, RZ, PT ;  /* 0x000000ff2500720c */ /* 0x000fe20003f65070 */
[----:B------:R-:W-:Y:S01]  /*2310*/  IMAD.X R33, R47, 0x1, R21, P1 ;  /* 0x000000012f217824 */ /* 0x000fe200008e0615 */
[----:B------:R-:W-:Y:S01]  /*2320*/  ISETP.NE.U32.AND P2, PT, R36, RZ, PT ;  /* 0x000000ff2400720c */ /* 0x000fe20003f45070 */
[----:B------:R-:W-:Y:S01]  /*2330*/  IMAD.X R35, R35, 0x1, R45, P0 ;  /* 0x0000000123237824 */ /* 0x000fe200000e062d */
[----:B------:R-:W-:-:S02]  /*2340*/  ISETP.NE.U32.AND P1, PT, R3, RZ, PT ;  /* 0x000000ff0300720c */ /* 0x000fc40003f25070 */
[----:B------:R-:W-:Y:S01]  /*2350*/  IADD3 R36, P0, R34, R22, RZ ;  /* 0x0000001622247210 */ /* 0x000fe20007f1e0ff */
[----:B------:R3:W-:Y:S04]  /*2360*/  LDGSTS.E.LTC128B.64 [R58+0x1800], desc[UR20][R32.64], P6 ;  /* 0x01800000203a7fae */ /* 0x0007e8000b121b54 */
[----:B------:R-:W-:Y:S01]  /*2370*/  IMAD.X R37, R35, 0x1, R23, P0 ;  /* 0x0000000123257824 */ /* 0x000fe200000e0617 */
[----:B------:R3:W-:Y:S01]  /*2380*/  LDGSTS.E.LTC128B.64 [R58+0x1880], desc[UR20][R32.64+0x80], P5 ;  /* 0x01880080203a7fae */ /* 0x0007e2000a921b54 */
[----:B------:R-:W-:-:S03]  /*2390*/  ISETP.GE.AND P0, PT, R59, 0x10, PT ;  /* 0x000000103b00780c */ /* 0x000fc60003f06270 */
[----:B------:R3:W-:Y:S04]  /*23a0*/  LDGSTS.E.LTC128B.64 [R58+0x4000], desc[UR20][R34.64], P4 ;  /* 0x04000000223a7fae */ /* 0x0007e8000a121b54 */
[----:B------:R3:W-:Y:S04]  /*23b0*/  LDGSTS.E.LTC128B.64 [R58+0x4080], desc[UR20][R34.64+0x80], P3 ;  /* 0x04080080223a7fae */ /* 0x0007e80009921b54 */
[----:B------:R3:W-:Y:S04]  /*23c0*/  LDGSTS.E.LTC128B.64 [R58+0x4800], desc[UR20][R36.64], P2 ;  /* 0x04800000243a7fae */ /* 0x0007e80009121b54 */
[----:B------:R3:W-:Y:S04]  /*23d0*/  LDGSTS.E.LTC128B.64 [R58+0x4880], desc[UR20][R36.64+0x80], P1 ;  /* 0x04880080243a7fae */ /* 0x0007e80008921b54 */
[----:B------:R-:W0:Y:S01]  /*23e0*/  LDGDEPBAR ;  /* 0x00000000000079af */ /* 0x000e220000000000 */
[----:B------:R-:W-:-:S04]  /*23f0*/  DEPBAR.LE SB0, 0x1 ;  /* 0x000080400000791a */ /* 0x000fc80000000000 */
[----:B------:R-:W-:Y:S06]  /*2400*/  BAR.SYNC.DEFER_BLOCKING 0x0 ;  /* 0x0000000000007b1d */ /* 0x000fec0000010000 */
[----:B------:R-:W-:Y:S05]  /*2410*/  @!P0 BRA `(.L_x_3) ;  /* 0x0000000c00008947 */ /* 0x000fea0003800000 */
[----:B------:R-:W-:Y:S01]  /*2420*/  IADD3 R53, P0, R56, R53, RZ ;  /* 0x0000003538357210 */ /* 0x000fe20007f1e0ff */
[----:B------:R-:W-:Y:S01]  /*2430*/  ULDC.64 UR16, c[0x0][0x270] ;  /* 0x00009c0000107ab9 */ /* 0x000fe20000000a00 */
[----:B------:R-:W-:Y:S01]  /*2440*/  IADD3 R3, P2, R29, R26, RZ ;  /* 0x0000001a1d037210 */ /* 0x000fe20007f5e0ff */
[----:B------:R-:W-:Y:S01]  /*2450*/  IMAD.SHL.U32 R62, R76, 0x8, RZ ;  /* 0x000000084c3e7824 */ /* 0x000fe200078e00ff */
[----:B---3--:R-:W-:Y:S01]  /*2460*/  IADD3 R33, P1, R31, R24, RZ ;  /* 0x000000181f217210 */ /* 0x008fe20007f3e0ff */
[----:B------:R-:W-:Y:S01]  /*2470*/  IMAD.X R43, R54, 0x1, R43, P0 ;  /* 0x00000001362b7824 */ /* 0x000fe200000e062b */
[----:B------:R-:W-:Y:S01]  /*2480*/  ULEA UR6, UP2, UR8, -UR6, 0x1 ;  /* 0x8000000608067291 */ /* 0x000fe2000f84083f */
[----:B------:R-:W-:Y:S01]  /*2490*/  IMAD.X R34, R28, 0x1, R27, P2 ;  /* 0x000000011c227824 */ /* 0x000fe200010e061b */
[----:B------:R-:W-:Y:S01]  /*24a0*/  IADD3.X R37, R30, R25, RZ, P1, !PT ;  /* 0x000000191e257210 */ /* 0x000fe20000ffe4ff */
[----:B------:R-:W-:Y:S01]  /*24b0*/  IMAD R26, R43, UR14, RZ ;  /* 0x0000000e2b1a7c24 */ /* 0x000fe2000f8e02ff */
[----:B------:R-:W-:Y:S01]  /*24c0*/  SHF.L.U64.HI R28, R76, 0x3, R77 ;  /* 0x000000034c1c7819 */ /* 0x000fe2000001024d */
[----:B------:R-:W-:Y:S01]  /*24d0*/  IMAD.WIDE.U32 R30, R53, UR14, RZ ;  /* 0x0000000e351e7c25 */ /* 0x000fe2000f8e00ff */
[----:B------:R-:W-:-:S02]  /*24e0*/  USHF.L.U64.HI UR9, UR8, 0x1, UR9 ;  /* 0x0000000108097899 */ /* 0x000fc40008010209 */
[----:B------:R-:W-:Y:S01]  /*24f0*/  USHF.L.U64.HI UR8, UR12, 0x1, UR13 ;  /* 0x000000010c087899 */ /* 0x000fe2000801020d */
[----:B------:R-:W-:Y:S01]  /*2500*/  IMAD R27, R53, UR15, R26 ;  /* 0x0000000f351b7c24 */ /* 0x000fe2000f8e021a */
[----:B------:R-:W-:Y:S01]  /*2510*/  LEA R62, P1, R30, R62, 0x3 ;  /* 0x0000003e1e3e7211 */ /* 0x000fe200078218ff */
[----:B------:R-:W-:Y:S01]  /*2520*/  IMAD R24, R43, UR16, RZ ;  /* 0x000000102b187c24 */ /* 0x000fe2000f8e02ff */
[----:B------:R-:W-:Y:S01]  /*2530*/  SHF.L.U64.HI R26, R78, 0x3, R79 ;  /* 0x000000034e1a7819 */ /* 0x000fe2000001024f */
[----:B------:R-:W-:Y:S01]  /*2540*/  IMAD.WIDE.U32 R38, R53, UR16, RZ ;  /* 0x0000001035267c25 */ /* 0x000fe2000f8e00ff */
[----:B------:R-:W-:Y:S01]  /*2550*/  IADD3 R27, R31, R27, RZ ;  /* 0x0000001b1f1b7210 */ /* 0x000fe20007ffe0ff */
[----:B------:R-:W-:Y:S01]  /*2560*/  UIADD3 UR13, UP1, UR6, UR4, URZ ;  /* 0x00000004060d7290 */ /* 0x000fe2000ff3e03f */
[----:B------:R-:W-:Y:S01]  /*2570*/  IADD3 R43, R52, -0x1, RZ ;  /* 0xffffffff342b7810 */ /* 0x000fe20007ffe0ff */
[----:B------:R-:W-:Y:S01]  /*2580*/  IMAD R25, R53, UR17, R24 ;  /* 0x0000001135197c24 */ /* 0x000fe2000f8e0218 */
[----:B------:R-:W-:Y:S01]  /*2590*/  IADD3 R24, P2, R76, R30, RZ ;  /* 0x0000001e4c187210 */ /* 0x000fe20007f5e0ff */
[----:B------:R-:W-:Y:S01]  /*25a0*/  IMAD.SHL.U32 R80, R78, 0x8, RZ ;  /* 0x000000084e507824 */ /* 0x000fe200078e00ff */
[----:B------:R-:W-:Y:S01]  /*25b0*/  LEA.HI.X R63, R30, R28, R27, 0x3, P1 ;  /* 0x0000001c1e3f7211 */ /* 0x000fe200008f1c1b */
[----:B------:R-:W-:Y:S01]  /*25c0*/  IMAD.IADD R25, R39, 0x1, R25 ;  /* 0x0000000127197824 */ /* 0x000fe200078e0219 */
[----:B------:R-:W-:Y:S01]  /*25d0*/  IADD3 R32, P1, R78, R38, RZ ;  /* 0x000000264e207210 */ /* 0x000fe20007f3e0ff */
[----:B------:R1:W2:Y:S01]  /*25e0*/  LDS.128 R28, [R2+UR25] ;  /* 0x00000019021c7984 */ /* 0x0002a20008000c00 */
[C---:B------:R-:W-:Y:S01]  /*25f0*/  LEA R80, P0, R38.reuse, R80, 0x3 ;  /* 0x0000005026507211 */ /* 0x040fe200078018ff */
[----:B------:R-:W-:Y:S01]  /*2600*/  ULEA UR10, UP0, UR12, -UR10, 0x1 ;  /* 0x8000000a0c0a7291 */ /* 0x000fe2000f80083f */
[----:B------:R-:W-:Y:S01]  /*2610*/  IADD3.X R77, R77, R27, RZ, P2, !PT ;  /* 0x0000001b4d4d7210 */ /* 0x000fe200017fe4ff */
[--C-:B------:R-:W-:Y:S01]  /*2620*/  IMAD.X R79, R79, 0x1, R25.reuse, P1 ;  /* 0x000000014f4f7824 */ /* 0x100fe200008e0619 */
[----:B------:R-:W-:Y:S01]  /*2630*/  LEA.HI.X R81, R38, R26, R25, 0x3, P0 ;  /* 0x0000001a26517211 */ /* 0x000fe200000f1c19 */
[----:B------:R-:W-:Y:S01]  /*2640*/  IMAD.SHL.U32 R84, R32, 0x8, RZ ;  /* 0x0000000820547824 */ /* 0x000fe200078e00ff */
[C---:B------:R-:W-:Y:S01]  /*2650*/  SHF.L.U64.HI R83, R24.reuse, 0x3, R77 ;  /* 0x0000000318537819 */ /* 0x040fe2000001024d */
[----:B------:R-:W-:Y:S01]  /*2660*/  ULDC.64 UR16, c[0x0][0x378] ;  /* 0x0000de0000107ab9 */ /* 0x000fe20000000a00 */
[----:B------:R-:W-:Y:S01]  /*2670*/  SHF.L.U32 R82, R24, 0x3, RZ ;  /* 0x0000000318527819 */ /* 0x000fe200000006ff */
[----:B------:R-:W-:Y:S01]  /*2680*/  UIADD3.X UR14, UR5, UR9, ~UR7, UP1, UP2 ;  /* 0x00000009050e7290 */ /* 0x000fe20008fe4c07 */
[----:B------:R1:W3:Y:S01]  /*2690*/  LDS.128 R24, [R0+UR19] ;  /* 0x0000001300187984 */ /* 0x0002e20008000c00 */
[----:B------:R-:W-:Y:S01]  /*26a0*/  LEA R36, P0, R22, R3, 0x1 ;  /* 0x0000000316247211 */ /* 0x000fe200078008ff */
[----:B------:R-:W-:Y:S01]  /*26b0*/  UIADD3 UR26, UP1, UR10, UR16, URZ ;  /* 0x000000100a1a7290 */ /* 0x000fe2000ff3e03f */
[----:B------:R-:W-:Y:S01]  /*26c0*/  SHF.L.U64.HI R85, R32, 0x3, R79 ;  /* 0x0000000320557819 */ /* 0x000fe2000001024f */
[----:B------:R-:W-:Y:S01]  /*26d0*/  IMAD.WIDE.U32 R80, R20, 0x3, R80 ;  /* 0x0000000314507825 */ /* 0x000fe200078e0050 */
[----:B------:R-:W-:Y:S01]  /*26e0*/  LEA.HI.X R3, R22, R34, R23, 0x1, P0 ;  /* 0x0000002216037211 */ /* 0x000fe200000f0c17 */
[----:B------:R-:W-:Y:S01]  /*26f0*/  ULDC UR4, c[0x0][0x28c] ;  /* 0x0000a30000047ab9 */ /* 0x000fe20000000800 */
[C---:B------:R-:W-:Y:S01]  /*2700*/  LEA R38, P0, R20.reuse, R33, 0x1 ;  /* 0x0000002114267211 */ /* 0x040fe200078008ff */
[----:B------:R-:W-:Y:S01]  /*2710*/  IMAD.WIDE.U32 R84, R20, 0x3, R84 ;  /* 0x0000000314547825 */ /* 0x000fe200078e0054 */
[----:B------:R-:W-:-:S02]  /*2720*/  UIADD3.X UR17, UR17, UR8, ~UR4, UP1, UP0 ;  /* 0x0000000811117290 */ /* 0x000fc40008fe0c04 */
[----:B------:R-:W-:Y:S01]  /*2730*/  LEA.HI.X R37, R20, R37, R21, 0x1, P0 ;  /* 0x0000002514257211 */ /* 0x000fe200000f0c15 */
[----:B------:R-:W-:Y:S01]  /*2740*/  IMAD R21, R21, 0x3, RZ ;  /* 0x0000000315157824 */ /* 0x000fe200078e02ff */
[----:B------:R-:W-:Y:S01]  /*2750*/  UIADD3 UR16, UP1, UR13, 0x80, URZ ;  /* 0x000000800d107890 */ /* 0x000fe2000ff3e03f */
[C---:B------:R-:W-:Y:S01]  /*2760*/  IMAD.WIDE.U32 R62, R22.reuse, 0x3, R62 ;  /* 0x00000003163e7825 */ /* 0x040fe200078e003e */
[----:B------:R-:W-:Y:S02]  /*2770*/  UIADD3 UR28, UP0, UR26, 0x80, URZ ;  /* 0x000000801a1c7890 */ /* 0x000fe4000ff1e03f */
[----:B------:R-:W-:Y:S01]  /*2780*/  IADD3 R39, R21, R81, RZ ;  /* 0x0000005115277210 */ /* 0x000fe20007ffe0ff */
[----:B------:R-:W-:Y:S01]  /*2790*/  IMAD.WIDE.U32 R82, R22, 0x3, R82 ;  /* 0x0000000316527825 */ /* 0x000fe200078e0052 */
[----:B------:R-:W-:Y:S01]  /*27a0*/  IADD3 R40, R85, R21, RZ ;  /* 0x0000001555287210 */ /* 0x000fe20007ffe0ff */
[----:B------:R-:W-:Y:S01]  /*27b0*/  UMOV UR32, URZ ;  /* 0x0000003f00207c82 */ /* 0x000fe20008000000 */
[----:B------:R-:W-:Y:S01]  /*27c0*/  UMOV UR31, 0x2 ;  /* 0x00000002001f7882 */ /* 0x000fe20000000000 */
[----:B------:R-:W-:Y:S01]  /*27d0*/  IMAD R23, R23, 0x3, RZ ;  /* 0x0000000317177824 */ /* 0x000fe200078e02ff */
[----:B------:R-:W-:Y:S01]  /*27e0*/  UMOV UR30, 0x2000 ;  /* 0x00002000001e7882 */ /* 0x000fe20000000000 */
[----:B------:R-:W-:Y:S01]  /*27f0*/  UMOV UR29, 0x2000 ;  /* 0x00002000001d7882 */ /* 0x000fe20000000000 */
[----:B------:R-:W-:Y:S01]  /*2800*/  UMOV UR12, 0xffffe000 ;  /* 0xffffe000000c7882 */ /* 0x000fe20000000000 */
[----:B------:R-:W-:Y:S01]  /*2810*/  IMAD.IADD R41, R23, 0x1, R63 ;  /* 0x0000000117297824 */ /* 0x000fe200078e023f */
[----:B------:R-:W-:Y:S01]  /*2820*/  ULDC.64 UR10, c[0x0][0x298] ;  /* 0x0000a600000a7ab9 */ /* 0x000fe20000000a00 */
[----:B------:R-:W-:Y:S01]  /*2830*/  IMAD.IADD R42, R83, 0x1, R23 ;  /* 0x00000001532a7824 */ /* 0x000fe200078e0217 */
[----:B------:R-:W-:-:S02]  /*2840*/  UIADD3.X UR15, URZ, UR14, URZ, UP1, !UPT ;  /* 0x0000000e3f0f7290 */ /* 0x000fc40008ffe43f */
[----:B------:R-:W-:Y:S01]  /*2850*/  UIADD3.X UR27, URZ, UR17, URZ, UP0, !UPT ;  /* 0x000000113f1b7290 */ /* 0x000fe200087fe43f */
[----:B------:R-:W-:Y:S01]  /*2860*/  ULDC.64 UR8, c[0x0][0x2a0] ;  /* 0x0000a80000087ab9 */ /* 0x000fe20000000a00 */
[----:B------:R-:W-:Y:S01]  /*2870*/  ULDC.64 UR6, c[0x0][0x278] ;  /* 0x00009e0000067ab9 */ /* 0x000fe20000000a00 */
[----:B-12---:R-:W-:-:S09]  /*2880*/  ULDC.64 UR4, c[0x0][0x280] ;  /* 0x0000a00000047ab9 */ /* 0x006fd20000000a00 */
.L_x_4:
[----:B------:R-:W-:Y:S01]  /*2890*/  LDS.128 R32, [R2+UR25+0x400] ;  /* 0x0004001902207984 */ /* 0x000fe20008000c00 */
[----:B------:R-:W-:Y:S01]  /*28a0*/  LOP3.LUT P3, RZ, R74, 0x1, RZ, 0xc0, !PT ;  /* 0x000000014aff7812 */ /* 0x000fe2000786c0ff */
[----:B------:R-:W-:-:S04]  /*28b0*/  DEPBAR.LE SB5, 0x2 ;  /* 0x0000d0800000791a */ /* 0x000fc80000000000 */
[----:B-123--:R-:W5:Y:S01]  /*28c0*/  DMMA.8x8x4 R64, R28, R26, R8 ;  /* 0x0000001a1c40723f */ /* 0x00ef620000000008 */
[----:B------:R-:W-:Y:S01]  /*28d0*/  LOP3.LUT P2, RZ, R73, 0x1, RZ, 0xc0, !PT ;  /* 0x0000000149ff7812 */ /* 0x000fe2000784c0ff */
[----:B------:R-:W1:Y:S01]  /*28e0*/  LDS.128 R20, [R0+UR19+0x400] ;  /* 0x0004001300147984 */ /* 0x000e620008000c00 */
[----:B------:R-:W-:Y:S01]  /*28f0*/  IADD3 R44, P0, R38, UR26, RZ ;  /* 0x0000001a262c7c10 */ /* 0x000fe2000ff1e0ff */
[----:B------:R-:W-:Y:S01]  /*2900*/  VIADD R53, R58, UR30 ;  /* 0x0000001e3a357c36 */ /* 0x000fe20008000000 */
[----:B------:R-:W-:Y:S01]  /*2910*/  IADD3 R46, P1, R36, UR13, RZ ;  /* 0x0000000d242e7c10 */ /* 0x000fe2000ff3e0ff */
[----:B------:R-:W-:Y:S01]  /*2920*/  VIADD R52, R58, UR29 ;  /* 0x0000001d3a347c36 */ /* 0x000fe20008000000 */
[----:B------:R-:W-:Y:S01]  /*2930*/  IADD3.X R45, R37, UR17, RZ, P0, !PT ;  /* 0x00000011252d7c10 */ /* 0x000fe200087fe4ff */
[----:B------:R-:W-:Y:S01]  /*2940*/  UIADD3 UR32, UR32, 0x1, URZ ;  /* 0x0000000120207890 */ /* 0x000fe2000fffe03f */
[----:B------:R-:W-:Y:S01]  /*2950*/  IADD3.X R47, R3, UR14, RZ, P1, !PT ;  /* 0x0000000e032f7c10 */ /* 0x000fe20008ffe4ff */
[----:B------:R-:W-:Y:S01]  /*2960*/  UIADD3 UR31, UR31, 0x1, URZ ;  /* 0x000000011f1f7890 */ /* 0x000fe2000fffe03f */
[----:B------:R-:W-:Y:S01]  /*2970*/  IADD3 R86, P1, R38, UR28, RZ ;  /* 0x0000001c26567c10 */ /* 0x000fe2000ff3e0ff */
[----:B------:R-:W-:Y:S01]  /*2980*/  @!PT LDS RZ, [RZ] ;  /* 0x00000000fffff984 */ /* 0x000fe20000000800 */
[----:B------:R-:W-:Y:S01]  /*2990*/  @!PT LDS RZ, [RZ] ;  /* 0x00000000fffff984 */ /* 0x000fe20000000800 */
[----:B------:R-:W-:Y:S01]  /*29a0*/  @!PT LDS RZ, [RZ] ;  /* 0x00000000fffff984 */ /* 0x000fe20000000800 */
[----:B------:R-:W-:Y:S01]  /*29b0*/  @P3 LDGSTS.E.LTC128B.64 [R53], desc[UR20][R44.64] ;  /* 0x000000002c353fae */ /* 0x000fe2000b921b54 */
[----:B------:R-:W-:-:S02]  /*29c0*/  UISETP.NE.AND UP4, UPT, UR32, 0x3, UPT ;  /* 0x000000032000788c */ /* 0x000fc4000bf85270 */
[----:B------:R-:W-:Y:S01]  /*29d0*/  IADD3.X R87, R37, UR27, RZ, P1, !PT ;  /* 0x0000001b25577c10 */ /* 0x000fe20008ffe4ff */
[----:B------:R-:W-:-:S04]  /*29e0*/  DEPBAR.LE SB5, 0x2 ;  /* 0x0000d0800000791a */ /* 0x000fc80000000000 */
[----:B------:R-:W5:Y:S01]  /*29f0*/  DMMA.8x8x4 R12, R30, R26, R12 ;  /* 0x0000001a1e0c723f */ /* 0x000f62000000000c */
[----:B------:R2:W-:Y:S01]  /*2a00*/  @P2 LDGSTS.E.LTC128B.64 [R52+0x3000], desc[UR20][R46.64] ;  /* 0x030000002e342fae */ /* 0x0005e2000b921b54 */
[----:B------:R-:W-:Y:S02]  /*2a10*/  UISETP.NE.AND UP5, UPT, UR31, 0x3, UPT ;  /* 0x000000031f00788c */ /* 0x000fe4000bfa5270 */
[----:B------:R-:W-:Y:S02]  /*2a20*/  USEL UR32, UR32, URZ, UP4 ;  /* 0x0000003f20207287 */ /* 0x000fe4000a000000 */
[----:B------:R-:W-:-:S10]  /*2a30*/  USEL UR31, UR31, URZ, UP5 ;  /* 0x0000003f1f1f7287 */ /* 0x000fd4000a800000 */
[----:B------:R3:W5:Y:S02]  /*2a40*/  DMMA.8x8x4 R68, R28, R24, R4 ;  /* 0x000000181c44723f */ /* 0x0007640000000004 */
[----:B---3--:R-:W-:Y:S02]  /*2a50*/  LOP3.LUT R5, R74, 0x2, RZ, 0xc0, !PT ;  /* 0x000000024a057812 */ /* 0x008fe400078ec0ff */
[----:B------:R-:W-:Y:S02]  /*2a60*/  LOP3.LUT R4, R73, 0x2, RZ, 0xc0, !PT ;  /* 0x0000000249047812 */ /* 0x000fe400078ec0ff */
[----:B------:R-:W-:Y:S02]  /*2a70*/  SHF.R.U32.HI R5, RZ, 0x1, R5 ;  /* 0x00000001ff057819 */ /* 0x000fe40000011605 */
[----:B------:R-:W-:Y:S02]  /*2a80*/  SHF.R.U32.HI R4, RZ, 0x1, R4 ;  /* 0x00000001ff047819 */ /* 0x000fe40000011604 */
[----:B------:R-:W-:-:S02]  /*2a90*/  ISETP.NE.U32.AND P3, PT, R5, RZ, PT ;  /* 0x000000ff0500720c */ /* 0x000fc40003f65070 */
[----:B------:R-:W-:Y:S01]  /*2aa0*/  ISETP.NE.U32.AND P2, PT, R4, RZ, PT ;  /* 0x000000ff0400720c */ /* 0x000fe20003f45070 */
[----:B------:R-:W-:-:S04]  /*2ab0*/  DEPBAR.LE SB5, 0x3 ;  /* 0x0000d0c00000791a */ /* 0x000fc80000000000 */
[----:B------:R3:W5:Y:S02]  /*2ac0*/  DMMA.8x8x4 R76, R30, R24, R16 ;  /* 0x000000181e4c723f */ /* 0x0007640000000010 */
[----:B---3--:R-:W-:Y:S04]  /*2ad0*/  LDS.128 R28, [R2+UR25+0x800] ;  /* 0x00080019021c7984 */ /* 0x008fe80008000c00 */
[----:B------:R-:W3:Y:S04]  /*2ae0*/  LDS.128 R24, [R0+UR19+0x800] ;  /* 0x0008001300187984 */ /* 0x000ee80008000c00 */
[----:B------:R-:W-:Y:S01]  /*2af0*/  @!PT LDS RZ, [RZ] ;  /* 0x00000000fffff984 */ /* 0x000fe20000000800 */
[----:B------:R-:W-:Y:S01]  /*2b00*/  @!PT LDS RZ, [RZ] ;  /* 0x00000000fffff984 */ /* 0x000fe20000000800 */
[----:B------:R-:W-:Y:S01]  /*2b10*/  @!PT LDS RZ, [RZ] ;  /* 0x00000000fffff984 */ /* 0x000fe20000000800 */
[----:B------:R-:W-:Y:S01]  /*2b20*/  @P3 LDGSTS.E.LTC128B.64 [R53+0x80], desc[UR20][R86.64] ;  /* 0x0008000056353fae */ /* 0x000fe2000b921b54 */
[----:B------:R-:W-:-:S05]  /*2b30*/  DEPBAR.LE SB5, 0x3 ;  /* 0x0000d0c00000791a */ /* 0x000fca0000000000 */
[----:B-1----:R-:W5:Y:S01]  /*2b40*/  DMMA.8x8x4 R64, R32, R22, R64 ;  /* 0x000000162040723f */ /* 0x002f620000000040 */
[----:B------:R-:W-:-:S15]  /*2b50*/  DEPBAR.LE SB5, 0x3 ;  /* 0x0000d0c00000791a */ /* 0x000fde0000000000 */
[----:B------:R1:W5:Y:S02]  /*2b60*/  DMMA.8x8x4 R12, R34, R22, R12 ;  /* 0x00000016220c723f */ /* 0x000364000000000c */
[----:B-1----:R-:W-:Y:S02]  /*2b70*/  LOP3.LUT R22, R74, 0x4, RZ, 0xc0, !PT ;  /* 0x000000044a167812 */ /* 0x002fe400078ec0ff */
[----:B------:R-:W-:Y:S02]  /*2b80*/  LOP3.LUT R23, R73, 0x4, RZ, 0xc0, !PT ;  /* 0x0000000449177812 */ /* 0x000fe400078ec0ff */
[----:B------:R-:W-:Y:S02]  /*2b90*/  SHF.R.U32.HI R22, RZ, 0x2, R22 ;  /* 0x00000002ff167819 */ /* 0x000fe40000011616 */
[----:B------:R-:W-:Y:S02]  /*2ba0*/  SHF.R.U32.HI R23, RZ, 0x2, R23 ;  /* 0x00000002ff177819 */ /* 0x000fe40000011617 */
[----:B------:R-:W-:-:S02]  /*2bb0*/  ISETP.NE.U32.AND P6, PT, R22, RZ, PT ;  /* 0x000000ff1600720c */ /* 0x000fc40003fc5070 */
[----:B------:R-:W-:Y:S01]  /*2bc0*/  ISETP.NE.U32.AND P5, PT, R23, RZ, PT ;  /* 0x000000ff1700720c */ /* 0x000fe20003fa5070 */
[----:B------:R-:W-:-:S04]  /*2bd0*/  DEPBAR.LE SB5, 0x3 ;  /* 0x0000d0c00000791a */ /* 0x000fc80000000000 */
[----:B------:R1:W5:Y:S02]  /*2be0*/  DMMA.8x8x4 R68, R32, R20, R68 ;  /* 0x000000142044723f */ /* 0x0003640000000044 */
[----:B-1----:R-:W-:-:S04]  /*2bf0*/  IADD3 R32, P0, R36, UR16, RZ ;  /* 0x0000001024207c10 */ /* 0x002fc8000ff1e0ff */
[----:B------:R-:W-:Y:S01]  /*2c00*/  IADD3.X R33, R3, UR15, RZ, P0, !PT ;  /* 0x0000000f03217c10 */ /* 0x000fe200087fe4ff */
[----:B------:R-:W-:-:S04]  /*2c10*/  USEL UR15, UR12, 0x1000, !UP4 ;  /* 0x000010000c0f7887 */ /* 0x000fc8000e000000 */
[----:B------:R-:W-:Y:S04]  /*2c20*/  @P2 LDGSTS.E.LTC128B.64 [R52+0x3080], desc[UR20][R32.64] ;  /* 0x0308000020342fae */ /* 0x000fe8000b921b54 */
[----:B------:R-:W-:Y:S01]  /*2c30*/  LDS.128 R48, [R2+UR25+0xc00] ;  /* 0x000c001902307984 */ /* 0x000fe20008000c00 */
[----:B------:R-:W-:-:S04]  /*2c40*/  DEPBAR.LE SB5, 0x3 ;  /* 0x0000d0c00000791a */ /* 0x000fc80000000000 */
[----:B------:R1:W5:Y:S01]  /*2c50*/  DMMA.8x8x4 R16, R34, R20, R76 ;  /* 0x000000142210723f */ /* 0x000362000000004c */
[----:B------:R-:W-:Y:S01]  /*2c60*/  UIADD3 UR25, UR15, UR25, URZ ;  /* 0x000000190f197290 */ /* 0x000fe2000fffe03f */
[----:B-1----:R-:W-:Y:S01]  /*2c70*/  LOP3.LUT R20, R74, 0x8, RZ, 0xc0, !PT ;  /* 0x000000084a147812 */ /* 0x002fe200078ec0ff */
[----:B--2---:R-:W1:Y:S01]  /*2c80*/  LDS.128 R44, [R0+UR19+0xc00] ;  /* 0x000c0013002c7984 */ /* 0x004e620008000c00 */
[----:B------:R-:W-:Y:S01]  /*2c90*/  LOP3.LUT R21, R73, 0x8, RZ, 0xc0, !PT ;  /* 0x0000000849157812 */ /* 0x000fe200078ec0ff */
[----:B------:R-:W-:Y:S01]  /*2ca0*/  UIADD3 UR19, UR15, UR19, URZ ;  /* 0x000000130f137290 */ /* 0x000fe2000fffe03f */
[----:B------:R-:W-:Y:S01]  /*2cb0*/  SHF.R.U32.HI R20, RZ, 0x3, R20 ;  /* 0x00000003ff147819 */ /* 0x000fe20000011614 */
[----:B------:R-:W-:Y:S01]  /*2cc0*/  USEL UR15, UR12, 0x1000, !UP5 ;  /* 0x000010000c0f7887 */ /* 0x000fe2000e800000 */
[----:B------:R-:W-:Y:S02]  /*2cd0*/  SHF.R.U32.HI R21, RZ, 0x3, R21 ;  /* 0x00000003ff157819 */ /* 0x000fe40000011615 */
[----:B------:R-:W-:Y:S01]  /*2ce0*/  ISETP.NE.U32.AND P4, PT, R20, RZ, PT ;  /* 0x000000ff1400720c */ /* 0x000fe20003f85070 */
[----:B------:R-:W-:Y:S01]  /*2cf0*/  UIADD3 UR29, UR15, UR29, URZ ;  /* 0x0000001d0f1d7290 */ /* 0x000fe2000fffe03f */
[----:B------:R-:W-:Y:S01]  /*2d00*/  IADD3 R20, P0, R80, UR26, RZ ;  /* 0x0000001a50147c10 */ /* 0x000fe2000ff1e0ff */
[----:B------:R-:W-:Y:S01]  /*2d10*/  UIADD3 UR30, UR15, UR30, URZ ;  /* 0x0000001e0f1e7290 */ /* 0x000fe2000fffe03f */
[----:B------:R-:W-:Y:S01]  /*2d20*/  ISETP.NE.U32.AND P3, PT, R21, RZ, PT ;  /* 0x000000ff1500720c */ /* 0x000fe20003f65070 */
[----:B------:R-:W-:-:S04]  /*2d30*/  DEPBAR.LE SB5, 0x3 ;  /* 0x0000d0c00000791a */ /* 0x000fc80000000000 */
[----:B---3--:R-:W-:Y:S01]  /*2d40*/  DMMA.8x8x4 R8, R28, R26, R64 ;  /* 0x0000001a1c08723f */ /* 0x008fe20000000040 */
[----:B------:R-:W-:Y:S02]  /*2d50*/  IADD3.X R21, R39, UR17, RZ, P0, !PT ;  /* 0x0000001127157c10 */ /* 0x000fe400087fe4ff */
[----:B------:R-:W-:-:S03]  /*2d60*/  IADD3 R22, P0, R82, UR13, RZ ;  /* 0x0000000d52167c10 */ /* 0x000fc6000ff1e0ff */
[----:B------:R-:W-:Y:S01]  /*2d70*/  @!PT LDS RZ, [RZ] ;  /* 0x00000000fffff984 */ /* 0x000fe20000000800 */
[----:B------:R-:W-:Y:S01]  /*2d80*/  @!PT LDS RZ, [RZ] ;  /* 0x00000000fffff984 */ /* 0x000fe20000000800 */
[----:B------:R-:W-:Y:S01]  /*2d90*/  @!PT LDS RZ, [RZ] ;  /* 0x00000000fffff984 */ /* 0x000fe20000000800 */
[----:B------:R-:W-:Y:S01]  /*2da0*/  @P6 LDGSTS.E.LTC128B.64 [R53+0x800], desc[UR20][R20.64] ;  /* 0x0080000014356fae */ /* 0x000fe2000b921b54 */
[----:B------:R-:W-:Y:S01]  /*2db0*/  IADD3.X R23, R42, UR14, RZ, P0, !PT ;  /* 0x0000000e2a177c10 */ /* 0x000fe200087fe4ff */
[----:B------:R-:W-:-:S08]  /*2dc0*/  DEPBAR.LE SB5, 0x2 ;  /* 0x0000d0800000791a */ /* 0x000fd00000000000 */
[----:B------:R2:W-:Y:S02]  /*2dd0*/  DMMA.8x8x4 R12, R30, R26, R12 ;  /* 0x0000001a1e0c723f */ /* 0x0005e4000000000c */
[----:B--2---:R-:W-:Y:S01]  /*2de0*/  IADD3 R26, P2, R62, UR13, RZ ;  /* 0x0000000d3e1a7c10 */ /* 0x004fe2000ff5e0ff */
[----:B------:R-:W-:-:S03]  /*2df0*/  UIADD3 UR13, UP3, UP2, UR13, UR10, UR8 ;  /* 0x0000000a0d0d7290 */ /* 0x000fc6000fa7e008 */
[----:B------:R-:W-:Y:S01]  /*2e00*/  IADD3.X R27, R41, UR14, RZ, P2, !PT ;  /* 0x0000000e291b7c10 */ /* 0x000fe200097fe4ff */
[----:B------:R-:W-:-:S04]  /*2e10*/  UIADD3.X UR14, UR14, UR11, UR9, UP3, UP2 ;  /* 0x0000000b0e0e7290 */ /* 0x000fc80009fe4409 */
[----:B------:R-:W-:Y:S01]  /*2e20*/  @P5 LDGSTS.E.LTC128B.64 [R52+0x3800], desc[UR20][R26.64] ;  /* 0x038000001a345fae */ /* 0x000fe2000b921b54 */
[----:B------:R-:W-:-:S04]  /*2e30*/  DEPBAR.LE SB5, 0x1 ;  /* 0x0000d0400000791a */ /* 0x000fc80000000000 */
[----:B------:R-:W5:Y:S01]  /*2e40*/  DMMA.8x8x4 R4, R28, R24, R68 ;  /* 0x000000181c04723f */ /* 0x000f620000000044 */
[----:B------:R-:W-:-:S15]  /*2e50*/  DEPBAR.LE SB5, 0x1 ;  /* 0x0000d0400000791a */ /* 0x000fde0000000000 */
[----:B------:R2:W5:Y:S02]  /*2e60*/  DMMA.8x8x4 R16, R30, R24, R16 ;  /* 0x000000181e10723f */ /* 0x0005640000000010 */
[----:B--2---:R-:W-:Y:S01]  /*2e70*/  IADD3 R24, P1, R84, UR26, RZ ;  /* 0x0000001a54187c10 */ /* 0x004fe2000ff3e0ff */
[----:B------:R-:W-:-:S03]  /*2e80*/  UIADD3 UR26, UP1, UP0, UR26, UR6, UR4 ;  /* 0x000000061a1a7290 */ /* 0x000fc6000f83e004 */
[----:B------:R-:W-:Y:S01]  /*2e90*/  IADD3.X R25, R40, UR17, RZ, P1, !PT ;  /* 0x0000001128197c10 */ /* 0x000fe20008ffe4ff */
[----:B------:R-:W-:Y:S01]  /*2ea0*/  UIADD3.X UR17, UR17, UR7, UR5, UP1, UP0 ;  /* 0x0000000711117290 */ /* 0x000fe20008fe0405 */
[C---:B------:R-:W-:Y:S01]  /*2eb0*/  ISETP.NE.AND P1, PT, R43.reuse, 0x2, PT ;  /* 0x000000022b00780c */ /* 0x040fe20003f25270 */
[----:B------:R-:W-:Y:S01]  /*2ec0*/  VIADD R43, R43, 0xffffffff ;  /* 0xffffffff2b2b7836 */ /* 0x000fe20000000000 */
[----:B------:R-:W-:Y:S01]  /*2ed0*/  UIADD3 UR16, UP1, UR13, 0x80, URZ ;  /* 0x000000800d107890 */ /* 0x000fe2000ff3e03f */
[----:B------:R2:W-:Y:S01]  /*2ee0*/  @P4 LDGSTS.E.LTC128B.64 [R53+0x880], desc[UR20][R24.64+0x80] ;  /* 0x0088008018354fae */ /* 0x0005e2000b921b54 */
[----:B------:R-:W-:Y:S01]  /*2ef0*/  UIADD3 UR28, UP0, UR26, 0x80, URZ ;  /* 0x000000801a1c7890 */ /* 0x000fe2000ff1e03f */
[----:B------:R-:W-:Y:S01]  /*2f00*/  SEL R74, R74, RZ, P1 ;  /* 0x000000ff4a4a7207 */ /* 0x000fe20000800000 */
[----:B------:R-:W-:Y:S01]  /*2f10*/  UIADD3.X UR15, URZ, UR14, URZ, UP1, !UPT ;  /* 0x0000000e3f0f7290 */ /* 0x000fe20008ffe43f */
[----:B------:R3:W-:Y:S01]  /*2f20*/  @P3 LDGSTS.E.LTC128B.64 [R52+0x3880], desc[UR20][R22.64+0x80] ;  /* 0x0388008016343fae */ /* 0x0007e2000b921b54 */
[----:B------:R-:W-:Y:S01]  /*2f30*/  ISETP.GT.AND P0, PT, R43, -0x1, PT ;  /* 0xffffffff2b00780c */ /* 0x000fe20003f04270 */
[----:B------:R-:W-:-:S04]  /*2f40*/  DEPBAR.LE SB5, 0x1 ;  /* 0x0000d0400000791a */ /* 0x000fc80000000000 */
[----:B-1----:R3:W5:Y:S01]  /*2f50*/  DMMA.8x8x4 R4, R48, R44, R4 ;  /* 0x0000002c3004723f */ /* 0x0027620000000004 */
[----:B------:R-:W-:Y:S01]  /*2f60*/  UIADD3.X UR27, URZ, UR17, URZ, UP0, !UPT ;  /* 0x000000113f1b7290 */ /* 0x000fe200087fe43f */
[----:B------:R-:W0:Y:S01]  /*2f70*/  LDGDEPBAR ;  /* 0x00000000000079af */ /* 0x000e220000000000 */
[----:B------:R-:W-:-:S13]  /*2f80*/  SEL R73, R73, RZ, P1 ;  /* 0x000000ff49497207 */ /* 0x000fda0000800000 */
[----:B------:R3:W5:Y:S01]  /*2f90*/  DMMA.8x8x4 R8, R48, R46, R8 ;  /* 0x0000002e3008723f */ /* 0x0007620000000008 */
[----:B------:R-:W-:-:S04]  /*2fa0*/  DEPBAR.LE SB0, 0x1 ;  /* 0x000080400000791a */ /* 0x000fc80000000000 */
[----:B------:R-:W-:Y:S11]  /*2fb0*/  BAR.SYNC.DEFER_BLOCKING 0x0 ;  /* 0x0000000000007b1d */ /* 0x000ff60000010000 */
[----:B------:R3:W5:Y:S01]  /*2fc0*/  DMMA.8x8x4 R12, R50, R46, R12 ;  /* 0x0000002e320c723f */ /* 0x000762000000000c */
[----:B------:R-:W-:-:S15]  /*2fd0*/  DEPBAR.LE SB5, 0x3 ;  /* 0x0000d0c00000791a */ /* 0x000fde0000000000 */
[----:B------:R3:W5:Y:S01]  /*2fe0*/  DMMA.8x8x4 R16, R50, R44, R16 ;  /* 0x0000002c3210723f */ /* 0x0007620000000010 */
[----:B------:R3:W1:Y:S04]  /*2ff0*/  LDS.128 R28, [R2+UR25] ;  /* 0x00000019021c7984 */ /* 0x0006680008000c00 */
[----:B--2---:R3:W2:Y:S01]  /*3000*/  LDS.128 R24, [R0+UR19] ;  /* 0x0000001300187984 */ /* 0x0046a20008000c00 */
[----:B------:R-:W-:Y:S05]  /*3010*/  @P0 BRA `(.L_x_4) ;  /* 0xfffffff8001c0947 */ /* 0x000fea000383ffff */
.L_x_3:
[----:B------:R-:W0:Y:S01]  /*3020*/  LDGDEPBAR ;  /* 0x00000000000079af */ /* 0x000e220000000000 */
[----:B------:R-:W-:Y:S02]  /*3030*/  ULDC.64 UR4, c[0x0][0x350] ;  /* 0x0000d40000047ab9 */ /* 0x000fe40000000a00 */
[----:B------:R-:W-:Y:S01]  /*3040*/  ISETP.NE.U32.AND P0, PT, RZ, UR4, PT ;  /* 0x00000004ff007c0c */ /* 0x000fe2000bf05070 */
[----:B------:R-:W0:Y:S03]  /*3050*/  LDGDEPBAR ;  /* 0x00000000000079af */ /* 0x000e260000000000 */
[----:B------:R-:W-:Y:S01]  /*3060*/  ISETP.NE.AND.EX P0, PT, RZ, UR5, PT, P0 ;  /* 0x00000005ff007c0c */ /* 0x000fe2000bf05300 */
[----:B------:R-:W-:-:S04]  /*3070*/  DEPBAR.LE SB0, 0x0 ;  /* 0x000080000000791a */ /* 0x000fc80000000000 */
[----:B------:R-:W-:Y:S08]  /*3080*/  BAR.SYNC.DEFER_BLOCKING 0x0 ;  /* 0x0000000000007b1d */ /* 0x000ff00000010000 */
[----:B------:R-:W-:Y:S05]  /*3090*/  @!P0 BRA `(.L_x_5) ;  /* 0x00000000001c8947 */ /* 0x000fea0003800000 */
[----:B------:R-:W4:Y:S02]  /*30a0*/  LDC.64 R62, c[0x0][0x350] ;  /* 0x0000d400ff3e7b82 */ /* 0x000f240000000a00 */
[----:B----4-:R-:W4:Y:S02]  /*30b0*/  LDG.E.64 R62, desc[UR20][R62.64] ;  /* 0x000000143e3e7981 */ /* 0x010f24000c1e1b00 */
[----:B----4-:R-:W-:-:S04]  /*30c0*/  ISETP.NE.U32.AND P0, PT, R62, RZ, PT ;  /* 0x000000ff3e00720c */ /* 0x010fc80003f05070 */
[----:B------:R-:W-:-:S13]  /*30d0*/  ISETP.NE.AND.EX P0, PT, R63, RZ, PT, P0 ;  /* 0x000000ff3f00720c */ /* 0x000fda0003f05300 */
[----:B------:R-:W-:Y:S05]  /*30e0*/  @!P0 BRA `(.L_x_5) ;  /* 0x0000000000088947 */ /* 0x000fea0003800000 */
[----:B------:R-:W4:Y:S01]  /*30f0*/  LD.E.64 R62, desc[UR20][R62.64] ;  /* 0x000000143e3e7980 */ /* 0x000f22000c101b00 */
[----:B------:R-:W-:Y:S05]  /*3100*/  BRA `(.L_x_6) ;  /* 0x00000000001c7947 */ /* 0x000fea0003800000 */
.L_x_5:
[----:B------:R-:W-:Y:S01]  /*3110*/  ULDC.64 UR4, c[0x0][0x340] ;  /* 0x0000d00000047ab9 */ /* 0x000fe20000000a00 */
[----:B------:R-:W1:Y:S01]  /*3120*/  LDC.64 R62, c[0x0][0x330] ;  /* 0x0000cc00ff3e7b82 */ /* 0x000e620000000a00 */
[----:B------:R-:W-:-:S04]  /*3130*/  ISETP.NE.U32.AND P0, PT, RZ, UR4, PT ;  /* 0x00000004ff007c0c */ /* 0x000fc8000bf05070 */
[----:B------:R-:W-:-:S13]  /*3140*/  ISETP.NE.AND.EX P0, PT, RZ, UR5, PT, P0 ;  /* 0x00000005ff007c0c */ /* 0x000fda000bf05300 */
[----:B------:R-:W-:Y:S05]  /*3150*/  @!P0 BRA `(.L_x_6) ;  /* 0x0000000000088947 */ /* 0x000fea0003800000 */
[----:B-1----:R-:W1:Y:S02]  /*3160*/  LDC.64 R62, c[0x0][0x340] ;  /* 0x0000d000ff3e7b82 */ /* 0x002e640000000a00 */
[----:B-1----:R-:W4:Y:S02]  /*3170*/  LDG.E.64 R62, desc[UR20][R62.64] ;  /* 0x000000143e3e7981 */ /* 0x002f24000c1e1b00 */
.L_x_6:
[----:B------:R-:W-:Y:S02]  /*3180*/  ULDC.64 UR4, c[0x0][0x358] ;  /* 0x0000d60000047ab9 */ /* 0x000fe40000000a00 */
[----:B------:R-:W-:-:S04]  /*3190*/  ISETP.NE.U32.AND P0, PT, RZ, UR4, PT ;  /* 0x00000004ff007c0c */ /* 0x000fc8000bf05070 */
[----:B------:R-:W-:-:S13]  /*31a0*/  ISETP.NE.AND.EX P0, PT, RZ, UR5, PT, P0 ;  /* 0x00000005ff007c0c */ /* 0x000fda000bf05300 */
[----:B------:R-:W-:Y:S05]  /*31b0*/  @!P0 BRA `(.L_x_7) ;  /* 0x00000000001c8947 */ /* 0x000fea0003800000 */
[----:B---3--:R-:W3:Y:S02]  /*31c0*/  LDC.64 R58, c[0x0][0x358] ;  /* 0x0000d600ff3a7b82 */ /* 0x008ee40000000a00 */
[----:B---3--:R-:W3:Y:S02]  /*31d0*/  LDG.E.64 R58, desc[UR20][R58.64] ;  /* 0x000000143a3a7981 */ /* 0x008ee4000c1e1b00 */
[----:B---3--:R-:W-:-:S04]  /*31e0*/  ISETP.NE.U32.AND P0, PT, R58, RZ, PT ;  /* 0x000000ff3a00720c */ /* 0x008fc80003f05070 */
[----:B------:R-:W-:-:S13]  /*31f0*/  ISETP.NE.AND.EX P0, PT, R59, RZ, PT, P0 ;  /* 0x000000ff3b00720c */ /* 0x000fda0003f05300 */
[----:B------:R-:W-:Y:S05]  /*3200*/  @!P0 BRA `(.L_x_7) ;  /* 0x0000000000088947 */ /* 0x000fea0003800000 */
[----:B------:R-:W4:Y:S01]  /*3210*/  LD.E.64 R58, desc[UR20][R58.64] ;  /* 0x000000143a3a7980 */ /* 0x000f22000c101b00 */
[----:B------:R-:W-:Y:S05]  /*3220*/  BRA `(.L_x_8) ;  /* 0x00000000001c7947 */ /* 0x000fea0003800000 */
.L_x_7:
[----:B------:R-:W-:Y:S01]  /*3230*/  ULDC.64 UR4, c[0x0][0x348] ;  /* 0x0000d20000047ab9 */ /* 0x000fe20000000a00 */
[----:B---3--:R-:W3:Y:S01]  /*3240*/  LDC.64 R58, c[0x0][0x338] ;  /* 0x0000ce00ff3a7b82 */ /* 0x008ee20000000a00 */
[----:B------:R-:W-:-:S04]  /*3250*/  ISETP.NE.U32.AND P0, PT, RZ, UR4, PT ;  /* 0x00000004ff007c0c */ /* 0x000fc8000bf05070 */
[----:B------:R-:W-:-:S13]  /*3260*/  ISETP.NE.AND.EX P0, PT, RZ, UR5, PT, P0 ;  /* 0x00000005ff007c0c */ /* 0x000fda000bf05300 */
[----:B------:R-:W-:Y:S05]  /*3270*/  @!P0 BRA `(.L_x_8) ;  /* 0x0000000000088947 */ /* 0x000fea0003800000 */
[----:B---3--:R-:W3:Y:S02]  /*3280*/  LDC.64 R58, c[0x0][0x348] ;  /* 0x0000d200ff3a7b82 */ /* 0x008ee40000000a00 */
[----:B---3--:R-:W4:Y:S02]  /*3290*/  LDG.E.64 R58, desc[UR20][R58.64] ;  /* 0x000000143a3a7981 */ /* 0x008f24000c1e1b00 */
.L_x_8:
[----:B------:R-:W1:Y:S01]  /*32a0*/  LDC R0, c[0x0][0x360] ;  /* 0x0000d800ff007b82 */ /* 0x000e620000000800 */
[----:B------:R-:W-:-:S07]  /*32b0*/  ULDC UR4, c[0x0][0x228] ;  /* 0x00008a0000047ab9 */ /* 0x000fce0000000800 */
[----:B------:R-:W2:Y:S08]  /*32c0*/  S2UR UR5, SR_CTAID.X ;  /* 0x00000000000579c3 */ /* 0x000eb00000002500 */
[----:B------:R-:W3:Y:S08]  /*32d0*/  LDC R2, c[0x0][0x21c] ;  /* 0x00008700ff027b82 */ /* 0x000ef00000000800 */
[----:B------:R-:W3:Y:S01]  /*32e0*/  LDC.64 R52, c[0x0][0x3b0] ;  /* 0x0000ec00ff347b82 */ /* 0x000ee20000000a00 */
[----:B-1----:R-:W-:-:S07]  /*32f0*/  ISETP.NE.AND P0, PT, R0, RZ, PT ;  /* 0x000000ff0000720c */ /* 0x002fce0003f05270 */
[----:B------:R-:W1:Y:S01]  /*3300*/  LDC R3, c[0x0][0x384] ;  /* 0x0000e100ff037b82 */ /* 0x000e620000000800 */
[----:B--2---:R-:W-:-:S07]  /*3310*/  USHF.R.S32.HI UR4, URZ, UR4, UR5 ;  /* 0x000000043f047299 */ /* 0x004fce0008011405 */
[----:B------:R-:W2:Y:S01]  /*3320*/  LDC R20, c[0x0][0x388] ;  /* 0x0000e200ff147b82 */ /* 0x000ea20000000800 */
[----:B---3--:R-:W-:Y:S01]  /*3330*/  IMAD R2, R61, R2, UR4 ;  /* 0x000000043d027e24 */ /* 0x008fe2000f8e0202 */
[----:B------:R-:W-:-:S06]  /*3340*/  ULDC UR4, c[0x0][0x380] ;  /* 0x0000e00000047ab9 */ /* 0x000fcc0000000800 */
[----:B------:R-:W3:Y:S01]  /*3350*/  LDC R21, c[0x0][0x38c] ;  /* 0x0000e300ff157b82 */ /* 0x000ee20000000800 */
[----:B------:R-:W-:Y:S01]  /*3360*/  IMAD.WIDE R52, R2, 0x4, R52 ;  /* 0x0000000402347825 */ /* 0x000fe200078e0234 */
[----:B------:R-:W-:Y:S01]  /*3370*/  MOV R2, UR4 ;  /* 0x0000000400027c02 */ /* 0x000fe20008000f00 */
[----:B------:R-:W-:Y:S06]  /*3380*/  @!P0 BRA `(.L_x_9) ;  /* 0x0000000000a88947 */ /* 0x000fec0003800000 */
[----:B------:R-:W-:Y:S02]  /*3390*/  ISETP.NE.AND P0, PT, R0, 0x1, PT ;  /* 0x000000010000780c */ /* 0x000fe40003f05270 */
[----:B------:R-:W-:-:S11]  /*33a0*/  MOV R30, 0xffffffff ;  /* 0xffffffff001e7802 */ /* 0x000fd60000000f00 */
[----:B------:R-:W-:Y:S05]  /*33b0*/  @!P0 BRA `(.L_x_10) ;  /* 0x0000000000748947 */ /* 0x000fea0003800000 */
[----:B------:R-:W-:-:S13]  /*33c0*/  ISETP.NE.AND P0, PT, R0, 0x2, PT ;  /* 0x000000020000780c */ /* 0x000fda0003f05270 */
[----:B------:R-:W-:Y:S05]  /*33d0*/  @!P0 BRA `(.L_x_11) ;  /* 0x0000000000248947 */ /* 0x000fea0003800000 */
[----:B------:R-:W-:-:S13]  /*33e0*/  ISETP.NE.AND P0, PT, R0, 0x3, PT ;  /* 0x000000030000780c */ /* 0x000fda0003f05270 */
[----:B------:R-:W-:Y:S05]  /*33f0*/  @P0 BRA `(.L_x_12) ;  /* 0x0000000000b80947 */ /* 0x000fea0003800000 */
[----:B-1----:R-:W1:Y:S08]  /*3400*/  LDC.64 R2, c[0x0][0x380] ;  /* 0x0000e000ff027b82 */ /* 0x002e700000000a00 */
[----:B--23--:R-:W2:Y:S01]  /*3410*/  LDC.64 R20, c[0x0][0x388] ;  /* 0x0000e200ff147b82 */ /* 0x00cea20000000a00 */
[----:B-1----:R-:W-:-:S06]  /*3420*/  IMAD.WIDE R2, R57, 0x8, R2 ;  /* 0x0000000839027825 */ /* 0x002fcc00078e0202 */
[----:B------:R-:W4:Y:S01]  /*3430*/  LDG.E.64 R2, desc[UR20][R2.64] ;  /* 0x0000001402027981 */ /* 0x000f22000c1e1b00 */
[----:B--2---:R-:W-:-:S06]  /*3440*/  IMAD.WIDE R20, R57, 0x8, R20 ;  /* 0x0000000839147825 */ /* 0x004fcc00078e0214 */
[----:B------:R-:W4:Y:S01]  /*3450*/  LDG.E.64 R20, desc[UR20][R20.64] ;  /* 0x0000001414147981 */ /* 0x000f22000c1e1b00 */
[----:B------:R-:W-:Y:S05]  /*3460*/  BRA `(.L_x_12) ;  /* 0x00000000009c7947 */ /* 0x000fea0003800000 */
.L_x_11:
[----:B------:R-:W2:Y:S01]  /*3470*/  LDC.64 R24, c[0x0][0x3a0] ;  /* 0x0000e800ff187b82 */ /* 0x000ea20000000a00 */
[----:B------:R-:W-:-:S07]  /*3480*/  SHF.R.S32.HI R27, RZ, 0x1f, R57 ;  /* 0x0000001fff1b7819 */ /* 0x000fce0000011439 */
[----:B------:R-:W2:Y:S08]  /*3490*/  LDC.64 R22, c[0x0][0x3a8] ;  /* 0x0000ea00ff167b82 */ /* 0x000eb00000000a00 */
[----:B-1----:R-:W1:Y:S08]  /*34a0*/  LDC.64 R2, c[0x0][0x380] ;  /* 0x0000e000ff027b82 */ /* 0x002e700000000a00 */
[----:B--23--:R-:W2:Y:S01]  /*34b0*/  LDC.64 R20, c[0x0][0x388] ;  /* 0x0000e200ff147b82 */ /* 0x00cea20000000a00 */
[----:B------:R-:W-:-:S02]  /*34c0*/  IMAD R28, R27, R24, RZ ;  /* 0x000000181b1c7224 */ /* 0x000fc400078e02ff */
[----:B------:R-:W-:-:S04]  /*34d0*/  IMAD.WIDE.U32 R34, R57, R24, RZ ;  /* 0x0000001839227225 */ /* 0x000fc800078e00ff */
[----:B------:R-:W-:Y:S02]  /*34e0*/  IMAD R25, R57, R25, R28 ;  /* 0x0000001939197224 */ /* 0x000fe400078e021c */
[-C--:B------:R-:W-:Y:S02]  /*34f0*/  IMAD R26, R27, R22.reuse, RZ ;  /* 0x000000161b1a7224 */ /* 0x080fe400078e02ff */
[----:B------:R-:W-:Y:S01]  /*3500*/  IMAD.WIDE.U32 R32, R57, R22, RZ ;  /* 0x0000001639207225 */ /* 0x000fe200078e00ff */
[----:B------:R-:W-:-:S03]  /*3510*/  IADD3 R22, R35, R25, RZ ;  /* 0x0000001923167210 */ /* 0x000fc60007ffe0ff */
[----:B------:R-:W-:Y:S01]  /*3520*/  IMAD R23, R57, R23, R26 ;  /* 0x0000001739177224 */ /* 0x000fe200078e021a */
[----:B-1----:R-:W-:-:S04]  /*3530*/  LEA R2, P1, R34, R2, 0x3 ;  /* 0x0000000222027211 */ /* 0x002fc800078218ff */
[----:B------:R-:W-:Y:S02]  /*3540*/  IADD3 R24, R33, R23, RZ ;  /* 0x0000001721187210 */ /* 0x000fe40007ffe0ff */
[----:B------:R-:W-:Y:S02]  /*3550*/  LEA.HI.X R3, R34, R3, R22, 0x3, P1 ;  /* 0x0000000322037211 */ /* 0x000fe400008f1c16 */
[----:B--2---:R-:W-:-:S04]  /*3560*/  LEA R20, P0, R32, R20, 0x3 ;  /* 0x0000001420147211 */ /* 0x004fc800078018ff */
[----:B------:R-:W-:Y:S01]  /*3570*/  LEA.HI.X R21, R32, R21, R24, 0x3, P0 ;  /* 0x0000001520157211 */ /* 0x000fe200000f1c18 */
[----:B------:R-:W-:Y:S08]  /*3580*/  BRA `(.L_x_12) ;  /* 0x0000000000547947 */ /* 0x000ff00003800000 */
.L_x_10:
[----:B------:R-:W1:Y:S01]  /*3590*/  LDC.64 R22, c[0x0][0x3a8] ;  /* 0x0000ea00ff167b82 */ /* 0x000e620000000a00 */
[----:B------:R-:W-:-:S07]  /*35a0*/  SHF.R.S32.HI R25, RZ, 0x1f, R57 ;  /* 0x0000001fff197819 */ /* 0x000fce0000011439 */
[----:B--23--:R-:W2:Y:S01]  /*35b0*/  LDC.64 R20, c[0x0][0x388] ;  /* 0x0000e200ff147b82 */ /* 0x00cea20000000a00 */
[-C--:B-1----:R-:W-:Y:S02]  /*35c0*/  IMAD R24, R25, R22.reuse, RZ ;  /* 0x0000001619187224 */ /* 0x082fe400078e02ff */
[----:B------:R-:W-:-:S04]  /*35d0*/  IMAD.WIDE.U32 R26, R57, R22, RZ ;  /* 0x00000016391a7225 */ /* 0x000fc800078e00ff */
[----:B------:R-:W-:Y:S01]  /*35e0*/  IMAD R23, R57, R23, R24 ;  /* 0x0000001739177224 */ /* 0x000fe200078e0218 */
[----:B--2---:R-:W-:-:S04]  /*35f0*/  LEA R20, P0, R26, R20, 0x3 ;  /* 0x000000141a147211 */ /* 0x004fc800078018ff */
[----:B------:R-:W-:-:S04]  /*3600*/  IADD3 R22, R27, R23, RZ ;  /* 0x000000171b167210 */ /* 0x000fc80007ffe0ff */
[----:B------:R-:W-:Y:S01]  /*3610*/  LEA.HI.X R21, R26, R21, R22, 0x3, P0 ;  /* 0x000000151a157211 */ /* 0x000fe200000f1c16 */
[----:B------:R-:W-:Y:S06]  /*3620*/  BRA `(.L_x_12) ;  /* 0x00000000002c7947 */ /* 0x000fec0003800000 */
.L_x_9:
[----:B------:R-:W1:Y:S01]  /*3630*/  LDC R22, c[0x0][0x224] ;  /* 0x00008900ff167b82 */ /* 0x000e620000000800 */
[----:B------:R-:W-:Y:S02]  /*3640*/  MOV R30, 0xffffffff ;  /* 0xffffffff001e7802 */ /* 0x000fe40000000f00 */
[----:B-1----:R-:W-:-:S13]  /*3650*/  ISETP.GE.AND P0, PT, R22, 0x2, PT ;  /* 0x000000021600780c */ /* 0x002fda0003f06270 */
[----:B------:R-:W-:Y:S05]  /*3660*/  @!P0 BRA `(.L_x_12) ;  /* 0x00000000001c8947 */ /* 0x000fea0003800000 */
[----:B------:R-:W-:Y:S01]  /*3670*/  ISETP.GT.AND P0, PT, R55, RZ, PT ;  /* 0x000000ff3700720c */ /* 0x000fe20003f04270 */
[----:B------:R-:W-:-:S12]  /*3680*/  IMAD.MOV.U32 R30, RZ, RZ, -0x1 ;  /* 0xffffffffff1e7424 */ /* 0x000fd800078e00ff */
[----:B------:R1:W2:Y:S04]  /*3690*/  @!P0 LDG.E.STRONG.GPU R30, desc[UR20][R52.64] ;  /* 0x00000014341e8981 */ /* 0x0002a8000c1ef900 */
[----:B--2---:R-:W-:Y:S01]  /*36a0*/  @!P0 CCTL.IVALL ;  /* 0x00000000ff00898f */ /* 0x004fe20002000000 */
[----:B------:R-:W-:-:S04]  /*36b0*/  ISETP.NE.AND P0, PT, R57, RZ, PT ;  /* 0x000000ff3900720c */ /* 0x000fc80003f05270 */
[----:B----4-:R-:W-:Y:S02]  /*36c0*/  FSEL R58, R58, RZ, !P0 ;  /* 0x000000ff3a3a7208 */ /* 0x010fe40004000000 */
[----:B------:R-:W-:-:S07]  /*36d0*/  FSEL R59, R59, 1.875, !P0 ;  /* 0x3ff000003b3b7808 */ /* 0x000fce0004000000 */
.L_x_12:
[----:B------:R-:W-:Y:S01]  /*36e0*/  SHF.R.S32.HI R22, RZ, 0x1f, R55 ;  /* 0x0000001fff167819 */ /* 0x000fe20000011437 */
[----:B------:R-:W2:Y:S01]  /*36f0*/  S2UR UR8, SR_CgaCtaId ;  /* 0x00000000000879c3 */ /* 0x000ea20000008800 */
[----:B------:R-:W-:Y:S01]  /*3700*/  ULEA UR10, UR24, UR22, 0x1 ;  /* 0x00000016180a7291 */ /* 0x000fe2000f8e083f */
[----:B------:R-:W-:Y:S01]  /*3710*/  LOP3.LUT R37, R55, 0x3, RZ, 0xc0, !PT ;  /* 0x0000000337257812 */ /* 0x000fe200078ec0ff */
[----:B------:R-:W-:Y:S01]  /*3720*/  USHF.L.U32 UR23, UR23, 0x3, URZ ;  /* 0x0000000317177899 */ /* 0x000fe2000800063f */
[CC--:B------:R-:W-:Y:S01]  /*3730*/  LEA.HI R24, R22.reuse, R55.reuse, RZ, 0x5 ;  /* 0x0000003716187211 */ /* 0x0c0fe200078f28ff */
[----:B------:R-:W-:Y:S01]  /*3740*/  USHF.L.U32 UR10, UR10, 0x3, URZ ;  /* 0x000000030a0a7899 */ /* 0x000fe2000800063f */
[----:B------:R-:W-:Y:S01]  /*3750*/  LEA.HI R35, R22, R55, RZ, 0x7 ;  /* 0x0000003716237211 */ /* 0x000fe200078f38ff */
[----:B------:R-:W-:Y:S01]  /*3760*/  UMOV UR9, 0x400 ;  /* 0x0000040000097882 */ /* 0x000fe20000000000 */
[----:B------:R-:W-:Y:S01]  /*3770*/  SHF.R.S32.HI R23, RZ, 0x5, R24 ;  /* 0x00000005ff177819 */ /* 0x000fe20000011418 */
[----:B------:R-:W3:Y:S01]  /*3780*/  LDC R22, c[0x0][0x224] ;  /* 0x00008900ff167b82 */ /* 0x000ee20000000800 */
[----:B------:R-:W-:Y:S01]  /*3790*/  SHF.R.S32.HI R35, RZ, 0x7, R35 ;  /* 0x00000007ff237819 */ /* 0x000fe20000011423 */
[----:B------:R-:W-:Y:S01]  /*37a0*/  UIMAD UR10, UR10, 0x12, UR23 ;  /* 0x000000120a0a78a4 */ /* 0x000fe2000f8e0217 */
[----:B------:R-:W-:Y:S01]  /*37b0*/  SHF.R.S32.HI R26, RZ, 0x1f, R23 ;  /* 0x0000001fff1a7819 */ /* 0x000fe20000011417 */
[----:B------:R-:W-:Y:S01]  /*37c0*/  ULDC.64 UR4, c[0x0][0x2b0] ;  /* 0x0000ac0000047ab9 */ /* 0x000fe20000000a00 */
[----:B------:R-:W-:Y:S01]  /*37d0*/  LOP3.LUT R24, R24, 0xffffffe0, RZ, 0xc0, !PT ;  /* 0xffffffe018187812 */ /* 0x000fe200078ec0ff */
[----:B------:R-:W-:Y:S01]  /*37e0*/  IMAD.U32 R34, RZ, RZ, UR4 ;  /* 0x00000004ff227e24 */ /* 0x000fe2000f8e00ff */
[----:B------:R-:W-:Y:S01]  /*37f0*/  LEA.HI R26, R26, R23, RZ, 0x2 ;  /* 0x000000171a1a7211 */ /* 0x000fe200078f10ff */
[----:B------:R-:W-:-:S02]  /*3800*/  ULDC.64 UR6, c[0x0][0x2b8] ;  /* 0x0000ae0000067ab9 */ /* 0x000fc40000000a00 */
[----:B------:R-:W-:Y:S01]  /*3810*/  IMAD.IADD R24, R55, 0x1, -R24 ;  /* 0x0000000137187824 */ /* 0x000fe200078e0a18 */
[----:B------:R-:W-:-:S04]  /*3820*/  LOP3.LUT R26, R26, 0xfffffffc, RZ, 0xc0, !PT ;  /* 0xfffffffc1a1a7812 */ /* 0x000fc800078ec0ff */
[----:B------:R-:W-:Y:S01]  /*3830*/  LEA R61, R61, R24, 0x5 ;  /* 0x000000183d3d7211 */ /* 0x000fe200078e28ff */
[----:B------:R-:W-:Y:S01]  /*3840*/  IMAD.IADD R23, R23, 0x1, -R26 ;  /* 0x0000000117177824 */ /* 0x000fe200078e0a1a */
[----:B--2---:R-:W-:Y:S01]  /*3850*/  ULEA UR8, UR8, UR9, 0x18 ;  /* 0x0000000908087291 */ /* 0x004fe2000f8ec03f */
[----:B------:R-:W2:Y:S02]  /*3860*/  LDC.64 R26, c[0x0][0x2b0] ;  /* 0x0000ac00ff1a7b82 */ /* 0x000ea40000000a00 */
[----:B------:R-:W-:Y:S01]  /*3870*/  IMAD.WIDE R68, R61, 0x8, RZ ;  /* 0x000000083d447825 */ /* 0x000fe200078e02ff */
[----:B------:R-:W-:Y:S02]  /*3880*/  LEA.HI R32, R23, R23, RZ, 0x1 ;  /* 0x0000001717207211 */ /* 0x000fe400078f08ff */
[----:B---3--:R-:W-:Y:S02]  /*3890*/  ISETP.GT.AND P6, PT, R22, 0x1, PT ;  /* 0x000000011600780c */ /* 0x008fe40003fc4270 */
[----:B------:R-:W-:-:S02]  /*38a0*/  LOP3.LUT R28, R32, 0x3ffffffe, RZ, 0xc0, !PT ;  /* 0x3ffffffe201c7812 */ /* 0x000fc400078ec0ff */
[----:B------:R-:W-:Y:S02]  /*38b0*/  SHF.R.S32.HI R32, RZ, 0x1, R32 ;  /* 0x00000001ff207819 */ /* 0x000fe40000011420 */
[----:B------:R-:W-:Y:S01]  /*38c0*/  ISETP.EQ.AND P6, PT, R0, RZ, P6 ;  /* 0x000000ff0000720c */ /* 0x000fe200037c2270 */
[----:B------:R-:W-:Y:S01]  /*38d0*/  IMAD.IADD R28, R23, 0x1, -R28 ;  /* 0x00000001171c7824 */ /* 0x000fe200078e0a1c */
[----:B------:R-:W-:Y:S01]  /*38e0*/  MOV R22, UR6 ;  /* 0x0000000600167c02 */ /* 0x000fe20008000f00 */
[----:B------:R-:W-:Y:S01]  /*38f0*/  IMAD R35, R35, 0x2, R32 ;  /* 0x0000000223237824 */ /* 0x000fe200078e0220 */
[----:B------:R-:W-:Y:S01]  /*3900*/  LOP3.LUT R32, R55, 0x1f, RZ, 0xc0, !PT ;  /* 0x0000001f37207812 */ /* 0x000fe200078ec0ff */
[----:B------:R-:W-:Y:S01]  /*3910*/  IMAD.U32 R0, RZ, RZ, UR5 ;  /* 0x00000005ff007e24 */ /* 0x000fe2000f8e00ff */
[----:B------:R-:W-:Y:S01]  /*3920*/  ULDC.64 UR4, c[0x0][0x2d0] ;  /* 0x0000b40000047ab9 */ /* 0x000fe20000000a00 */
[C---:B------:R-:W-:Y:S01]  /*3930*/  IMAD R36, R35.reuse, 0x4, R28 ;  /* 0x0000000423247824 */ /* 0x040fe200078e021c */
[----:B------:R-:W-:Y:S01]  /*3940*/  SHF.R.U32.HI R32, RZ, 0x2, R32 ;  /* 0x00000002ff207819 */ /* 0x000fe20000011620 */
[----:B------:R-:W-:-:S02]  /*3950*/  IMAD R35, R35, 0x2, R28 ;  /* 0x0000000223237824 */ /* 0x000fc400078e021c */
[----:B------:R-:W3:Y:S01]  /*3960*/  LDC.64 R28, c[0x0][0x2f0] ;  /* 0x0000bc00ff1c7b82 */ /* 0x000ee20000000a00 */
[----:B------:R-:W-:Y:S01]  /*3970*/  LEA R36, R36, UR18, 0x2 ;  /* 0x0000001224247c11 */ /* 0x000fe2000f8e10ff */
[----:B------:R-:W-:Y:S02]  /*3980*/  IMAD R37, R32, 0x12, R37 ;  /* 0x0000001220257824 */ /* 0x000fe400078e0225 */
[----:B------:R-:W-:Y:S01]  /*3990*/  IMAD.SHL.U32 R35, R35, 0x4, RZ ;  /* 0x0000000423237824 */ /* 0x000fe200078e00ff */
[----:B------:R-:W-:Y:S01]  /*39a0*/  SHF.R.S32.HI R67, RZ, 0x1f, R36 ;  /* 0x0000001fff437819 */ /* 0x000fe20000011424 */
[----:B--2---:R-:W-:-:S04]  /*39b0*/  IMAD.WIDE.U32 R32, R36, R26, R68 ;  /* 0x0000001a24207225 */ /* 0x004fc800078e0044 */
[----:B------:R-:W-:Y:S01]  /*39c0*/  IMAD R23, R67, R26, RZ ;  /* 0x0000001a43177224 */ /* 0x000fe200078e02ff */
[----:B----4-:R-:W-:Y:S01]  /*39d0*/  IADD3 R49, P0, R2, R32, RZ ;  /* 0x0000002002317210 */ /* 0x010fe20007f1e0ff */
[----:B------:R-:W-:Y:S02]  /*39e0*/  IMAD R35, R35, 0x120, RZ ;  /* 0x0000012023237824 */ /* 0x000fe400078e02ff */
[----:B------:R-:W-:Y:S02]  /*39f0*/  IMAD R50, R36, R27, R23 ;  /* 0x0000001b24327224 */ /* 0x000fe400078e0217 */
[----:B------:R-:W-:Y:S02]  /*3a00*/  VIADD R37, R37, UR10 ;  /* 0x0000000a25257c36 */ /* 0x000fe40008000000 */
[----:B------:R-:W-:Y:S01]  /*3a10*/  IMAD R35, R24, 0x8, R35 ;  /* 0x0000000818237824 */ /* 0x000fe200078e0223 */
[----:B-1----:R-:W-:Y:S01]  /*3a20*/  IADD3.X R50, R3, R33, R50, P0, !PT ;  /* 0x0000002103327210 */ /* 0x002fe200007fe432 */
[----:B------:R-:W-:Y:S01]  /*3a30*/  IMAD.U32 R23, RZ, RZ, UR7 ;  /* 0x00000007ff177e24 */ /* 0x000fe2000f8e00ff */
[----:B------:R-:W-:Y:S01]  /*3a40*/  MOV R24, UR4 ;  /* 0x0000000400187c02 */ /* 0x000fe20008000f00 */
[----:B------:R-:W-:Y:S01]  /*3a50*/  IMAD.U32 R25, RZ, RZ, UR5 ;  /* 0x00000005ff197e24 */ /* 0x000fe2000f8e00ff */
[----:B------:R-:W-:Y:S01]  /*3a60*/  LEA R37, R37, UR8, 0x4 ;  /* 0x0000000825257c11 */ /* 0x000fe2000f8e20ff */
[----:B---3--:R-:W-:-:S02]  /*3a70*/  IMAD R67, R67, R28, RZ ;  /* 0x0000001c43437224 */ /* 0x008fc400078e02ff */
[----:B------:R-:W-:-:S04]  /*3a80*/  IMAD.WIDE.U32 R68, R36, R28, R68 ;  /* 0x0000001c24447225 */ /* 0x000fc800078e0044 */
[----:B------:R-:W-:Y:S01]  /*3a90*/  IMAD R67, R36, R29, R67 ;  /* 0x0000001d24437224 */ /* 0x000fe200078e0243 */
[----:B------:R-:W-:-:S03]  /*3aa0*/  IADD3 R64, P0, R20, R68, RZ ;  /* 0x0000004414407210 */ /* 0x000fc60007f1e0ff */
[----:B------:R-:W-:-:S04]  /*3ab0*/  IMAD.IADD R67, R69, 0x1, R67 ;  /* 0x0000000145437824 */ /* 0x000fc800078e0243 */
[----:B------:R-:W-:Y:S01]  /*3ac0*/  IMAD.X R65, R21, 0x1, R67, P0 ;  /* 0x0000000115417824 */ /* 0x000fe200000e0643 */
[----:B------:R-:W-:Y:S06]  /*3ad0*/  @!P6 BRA `(.L_x_13) ;  /* 0x000000000094e947 */ /* 0x000fec0003800000 */
[----:B------:R-:W1:Y:S01]  /*3ae0*/  LDC.64 R24, c[0x0][0x2d0] ;  /* 0x0000b400ff187b82 */ /* 0x000e620000000a00 */
[----:B------:R-:W-:-:S13]  /*3af0*/  ISETP.NE.AND P1, PT, R30, R57, PT ;  /* 0x000000391e00720c */ /* 0x000fda0003f25270 */
[----:B------:R-:W-:Y:S06]  /*3b00*/  BAR.RED.AND.DEFER_BLOCKING 0x0, P1 ;  /* 0x0000000000007b1d */ /* 0x000fec0000814400 */
[----:B------:R-:W2:Y:S01]  /*3b10*/  B2R.RESULT RZ, P1 ;  /* 0x0000000000ff731c */ /* 0x000ea20000024000 */
[----:B------:R-:W-:-:S04]  /*3b20*/  ISETP.NE.AND P0, PT, R57, RZ, PT ;  /* 0x000000ff3900720c */ /* 0x000fc80003f05270 */
[----:B------:R-:W-:Y:S01]  /*3b30*/  SEL R34, R26, R28, !P0 ;  /* 0x0000001c1a227207 */ /* 0x000fe20004000000 */
[----:B------:R-:W3:Y:S01]  /*3b40*/  LDC.64 R22, c[0x0][0x2b8] ;  /* 0x0000ae00ff167b82 */ /* 0x000ee20000000a00 */
[----:B------:R-:W-:Y:S02]  /*3b50*/  SEL R0, R27, R29, !P0 ;  /* 0x0000001d1b007207 */ /* 0x000fe40004000000 */
[----:B------:R-:W-:Y:S02]  /*3b60*/  SEL R49, R49, R64, !P0 ;  /* 0x0000004031317207 */ /* 0x000fe40004000000 */
[----:B------:R-:W-:Y:S02]  /*3b70*/  SEL R50, R50, R65, !P0 ;  /* 0x0000004132327207 */ /* 0x000fe40004000000 */
[----:B------:R-:W-:Y:S01]  /*3b80*/  SEL R2, R2, R20, !P0 ;  /* 0x0000001402027207 */ /* 0x000fe20004000000 */
[----:B-1----:R-:W1:Y:S01]  /*3b90*/  @P0 LDC R24, c[0x0][0x310] ;  /* 0x0000c400ff180b82 */ /* 0x002e620000000800 */
[----:B------:R-:W-:-:S07]  /*3ba0*/  SEL R3, R3, R21, !P0 ;  /* 0x0000001503037207 */ /* 0x000fce0004000000 */
[----:B------:R-:W1:Y:S08]  /*3bb0*/  @P0 LDC R25, c[0x0][0x314] ;  /* 0x0000c500ff190b82 */ /* 0x000e700000000800 */
[----:B---3--:R-:W3:Y:S08]  /*3bc0*/  @P0 LDC R22, c[0x0][0x2f8] ;  /* 0x0000be00ff160b82 */ /* 0x008ef00000000800 */
[----:B------:R-:W1:Y:S01]  /*3bd0*/  @P0 LDC R23, c[0x0][0x2fc] ;  /* 0x0000bf00ff170b82 */ /* 0x000e620000000800 */
[----:B--2---:R-:W-:Y:S05]  /*3be0*/  @!P1 BRA `(.L_x_14) ;  /* 0x0000000000289947 */ /* 0x004fea0003800000 */
[----:B------:R-:W-:-:S13]  /*3bf0*/  ISETP.GT.AND P1, PT, R55, RZ, PT ;  /* 0x000000ff3700720c */ /* 0x000fda0003f24270 */
.L_x_16:
[----:B------:R-:W-:Y:S05]  /*3c00*/  YIELD ;  /* 0x0000000000007946 */ /* 0x000fea0003800000 */
[----:B--2--5:R-:W-:Y:S05]  /*3c10*/  @P1 BRA `(.L_x_15) ;  /* 0x0000000000081947 */ /* 0x024fea0003800000 */
[----:B------:R2:W4:Y:S04]  /*3c20*/  LDG.E.STRONG.GPU R30, desc[UR20][R52.64] ;  /* 0x00000014341e7981 */ /* 0x000528000c1ef900 */
[----:B----4-:R-:W-:Y:S01]  /*3c30*/  CCTL.IVALL ;  /* 0x00000000ff00798f */ /* 0x010fe20002000000 */
.L_x_15:
[----:B------:R-:W-:Y:S01]  /*3c40*/  ISETP.NE.AND P0, PT, R30, R57, PT ;  /* 0x000000391e00720c */ /* 0x000fe20003f05270 */
[----:B------:R-:W-:-:S12]  /*3c50*/  WARPSYNC.ALL ;  /* 0x0000000000007948 */ /* 0x000fd80003800000 */
[----:B------:R-:W-:Y:S06]  /*3c60*/  BAR.RED.AND.DEFER_BLOCKING 0x0, P0 ;  /* 0x0000000000007b1d */ /* 0x000fec0000014400 */
[----:B------:R-:W4:Y:S02]  /*3c70*/  B2R.RESULT RZ, P0 ;  /* 0x0000000000ff731c */ /* 0x000f240000004000 */
[----:B----4-:R-:W-:Y:S05]  /*3c80*/  @P0 BRA `(.L_x_16) ;  /* 0xfffffffc00dc0947 */ /* 0x010fea000383ffff */
.L_x_14:
[----:B------:R-:W-:Y:S05]  /*3c90*/  WARPSYNC.ALL ;  /* 0x0000000000007948 */ /* 0x000fea0003800000 */
[----:B------:R-:W-:Y:S06]  /*3ca0*/  BAR.SYNC.DEFER_BLOCKING 0x0 ;  /* 0x0000000000007b1d */ /* 0x000fec0000010000 */
[----:B------:R-:W-:Y:S01]  /*3cb0*/  @!PT LDS RZ, [RZ] ;  /* 0x00000000fffff984 */ /* 0x000fe20000000800 */
[----:B------:R-:W-:Y:S01]  /*3cc0*/  @!PT LDS RZ, [RZ] ;  /* 0x00000000fffff984 */ /* 0x000fe20000000800 */
[----:B------:R-:W-:Y:S01]  /*3cd0*/  @!PT LDS RZ, [RZ] ;  /* 0x00000000fffff984 */ /* 0x000fe20000000800 */
[----:B------:R-:W-:Y:S01]  /*3ce0*/  @!PT LDS RZ, [RZ] ;  /* 0x00000000fffff984 */ /* 0x000fe20000000800 */
[----:B------:R-:W-:Y:S06]  /*3cf0*/  MEMBAR.SC.GPU ;  /* 0x0000000000007992 */ /* 0x000fec0000002000 */
[----:B------:R-:W-:-:S00]  /*3d00*/  ERRBAR ;  /* 0x00000000000079ab */ /* 0x000fc00000000000 */
[----:B------:R-:W-:Y:S06]  /*3d10*/  CGAERRBAR ;  /* 0x00000000000075ab */ /* 0x000fec0000000000 */
[----:B------:R-:W-:Y:S01]  /*3d20*/  CCTL.IVALL ;  /* 0x00000000ff00798f */ /* 0x000fe20002000000 */
.L_x_13:
[----:B------:R-:W4:Y:S01]  /*3d30*/  S2UR UR8, SR_CgaCtaId ;  /* 0x00000000000879c3 */ /* 0x000f220000008800 */
[----:B------:R-:W-:Y:S01]  /*3d40*/  DSETP.NEU.AND P0, PT, R58, RZ, PT ;  /* 0x000000ff3a00722a */ /* 0x000fe20003f0d000 */
[----:B------:R-:W-:Y:S01]  /*3d50*/  UMOV UR4, 0x400 ;  /* 0x0000040000047882 */ /* 0x000fe20000000000 */
[----:B------:R-:W-:Y:S01]  /*3d60*/  IADD3 R60, R60, 0x20, RZ ;  /* 0x000000203c3c7810 */ /* 0x000fe20007ffe0ff */
[----:B------:R-:W-:Y:S03]  /*3d70*/  BSSY B2, `(.L_x_17) ;  /* 0x000063d000027945 */ /* 0x000fe60003800000 */
[----:B------:R-:W-:Y:S01]  /*3d80*/  ISETP.LE.AND P5, PT, R60, UR18, PT ;  /* 0x000000123c007c0c */ /* 0x000fe2000bfa3270 */
[----:B----4-:R-:W-:-:S07]  /*3d90*/  ULEA UR8, UR8, UR4, 0x18 ;  /* 0x0000000408087291 */ /* 0x010fce000f8ec03f */
[----:B------:R-:W-:Y:S05]  /*3da0*/  @!P0 BRA `(.L_x_18) ;  /* 0x0000004000548947 */ /* 0x000fea0003800000 */
[----:B------:R-:W-:Y:S01]  /*3db0*/  ISETP.LE.AND P1, PT, R60, UR18, PT ;  /* 0x000000123c007c0c */ /* 0x000fe2000bf23270 */
[----:B------:R-:W-:-:S12]  /*3dc0*/  BSSY B1, `(.L_x_19) ;  /* 0x00000fc000017945 */ /* 0x000fd80003800000 */
[----:B------:R-:W-:Y:S05]  /*3dd0*/  @P1 BRA `(.L_x_20) ;  /* 0x0000000c00841947 */ /* 0x000fea0003800000 */
[----:B------:R-:W-:Y:S01]  /*3de0*/  IADD3 R26, P0, -R2, R49, RZ ;  /* 0x00000031021a7210 */ /* 0x000fe20007f1e1ff */
[----:B------:R-:W-:Y:S04]  /*3df0*/  BSSY B0, `(.L_x_21) ;  /* 0x0000028000007945 */ /* 0x000fe80003800000 */
[----:B------:R-:W-:-:S05]  /*3e00*/  IMAD.X R27, R50, 0x1, ~R3, P0 ;  /* 0x00000001321b7824 */ /* 0x000fca00000e0e03 */
[----:B------:R-:W-:-:S04]  /*3e10*/  LOP3.LUT R28, R27, R0, RZ, 0xfc, !PT ;  /* 0x000000001b1c7212 */ /* 0x000fc800078efcff */
[----:B------:R-:W-:-:S13]  /*3e20*/  ISETP.NE.U32.AND P0, PT, R28, RZ, PT ;  /* 0x000000ff1c00720c */ /* 0x000fda0003f05070 */
[----:B------:R-:W-:Y:S05]  /*3e30*/  @!P0 BRA `(.L_x_22) ;  /* 0x00000000003c8947 */ /* 0x000fea0003800000 */
[----:B------:R-:W-:Y:S01]  /*3e40*/  IMAD.MOV.U32 R38, RZ, RZ, R26 ;  /* 0x000000ffff267224 */ /* 0x000fe200078e001a */
[----:B------:R-:W-:Y:S01]  /*3e50*/  MOV R46, R34 ;  /* 0x00000022002e7202 */ /* 0x000fe20000000f00 */
[----:B------:R-:W-:Y:S01]  /*3e60*/  IMAD.MOV.U32 R41, RZ, RZ, R27 ;  /* 0x000000ffff297224 */ /* 0x000fe200078e001b */
[----:B------:R-:W-:Y:S02]  /*3e70*/  MOV R45, R0 ;  /* 0x00000000002d7202 */ /* 0x000fe40000000f00 */
[----:B------:R-:W-:Y:S02]  /*3e80*/  MOV R44, 0x3ea0 ;  /* 0x00003ea0002c7802 */ /* 0x000fe40000000f00 */
[----:B-123-5:R-:W-:Y:S05]  /*3e90*/  CALL.REL.NOINC `($__internal_0_$__cuda_sm20_div_u64) ;  /* 0x0000006000f07944 */ /* 0x02efea0003c00000 */
[----:B------:R-:W-:-:S04]  /*3ea0*/  IADD3 R29, P0, RZ, -R40, RZ ;  /* 0x80000028ff1d7210 */ /* 0x000fc80007f1e0ff */
[----:B------:R-:W-:Y:S01]  /*3eb0*/  IADD3.X R39, RZ, ~R39, RZ, P0, !PT ;  /* 0x80000027ff277210 */ /* 0x000fe200007fe4ff */
[----:B------:R-:W-:-:S04]  /*3ec0*/  IMAD.WIDE.U32 R30, R34, R29, R26 ;  /* 0x0000001d221e7225 */ /* 0x000fc800078e001a */
[----:B------:R-:W-:Y:S01]  /*3ed0*/  IMAD R39, R39, R34, RZ ;  /* 0x0000002227277224 */ /* 0x000fe200078e02ff */
[----:B------:R-:W-:-:S03]  /*3ee0*/  MOV R27, R30 ;  /* 0x0000001e001b7202 */ /* 0x000fc60000000f00 */
[----:B------:R-:W-:Y:S01]  /*3ef0*/  IMAD R39, R0, R29, R39 ;  /* 0x0000001d00277224 */ /* 0x000fe200078e0227 */
[----:B------:R-:W-:-:S04]  /*3f00*/  MOV R29, R40 ;  /* 0x00000028001d7202 */ /* 0x000fc80000000f00 */
[----:B------:R-:W-:Y:S01]  /*3f10*/  IADD3 R28, R31, R39, RZ ;  /* 0x000000271f1c7210 */ /* 0x000fe20007ffe0ff */
[----:B------:R-:W-:Y:S05]  /*3f20*/  BRA `(.L_x_23) ;  /* 0x0000000000507947 */ /* 0x000fea0003800000 */
.L_x_22:
[----:B------:R-:W4:Y:S01]  /*3f30*/  I2F.U32.RP R30, R34 ;  /* 0x00000022001e7306 */ /* 0x000f220000209000 */
[----:B------:R-:W-:-:S07]  /*3f40*/  ISETP.NE.U32.AND P0, PT, R34, RZ, PT ;  /* 0x000000ff2200720c */ /* 0x000fce0003f05070 */
[----:B----4-:R-:W4:Y:S02]  /*3f50*/  MUFU.RCP R28, R30 ;  /* 0x0000001e001c7308 */ /* 0x010f240000001000 */
[----:B----4-:R-:W-:-:S06]  /*3f60*/  IADD3 R28, R28, 0xffffffe, RZ ;  /* 0x0ffffffe1c1c7810 */ /* 0x010fcc0007ffe0ff */
[----:B------:R-:W4:Y:S02]  /*3f70*/  F2I.FTZ.U32.TRUNC.NTZ R29, R28 ;  /* 0x0000001c001d7305 */ /* 0x000f24000021f000 */
[----:B----4-:R-:W-:Y:S01]  /*3f80*/  IMAD.MOV R27, RZ, RZ, -R29 ;  /* 0x000000ffff1b7224 */ /* 0x010fe200078e0a1d */
[----:B------:R-:W-:-:S03]  /*3f90*/  MOV R28, RZ ;  /* 0x000000ff001c7202 */ /* 0x000fc60000000f00 */
[----:B------:R-:W-:-:S04]  /*3fa0*/  IMAD R27, R27, R34, RZ ;  /* 0x000000221b1b7224 */ /* 0x000fc800078e02ff */
[----:B------:R-:W-:-:S06]  /*3fb0*/  IMAD.HI.U32 R27, R29, R27, R28 ;  /* 0x0000001b1d1b7227 */ /* 0x000fcc00078e001c */
[----:B------:R-:W-:-:S04]  /*3fc0*/  IMAD.HI.U32 R29, R27, R26, RZ ;  /* 0x0000001a1b1d7227 */ /* 0x000fc800078e00ff */
[----:B------:R-:W-:-:S04]  /*3fd0*/  IMAD.MOV R27, RZ, RZ, -R29 ;  /* 0x000000ffff1b7224 */ /* 0x000fc800078e0a1d */
[----:B------:R-:W-:-:S05]  /*3fe0*/  IMAD R27, R34, R27, R26 ;  /* 0x0000001b221b7224 */ /* 0x000fca00078e021a */
[----:B------:R-:W-:-:S13]  /*3ff0*/  ISETP.GE.U32.AND P3, PT, R27, R34, PT ;  /* 0x000000221b00720c */ /* 0x000fda0003f66070 */
[----:B------:R-:W-:Y:S01]  /*4000*/  @P3 IADD3 R27, R27, -R34, RZ ;  /* 0x800000221b1b3210 */ /* 0x000fe20007ffe0ff */
[----:B------:R-:W-:-:S03]  /*4010*/  @P3 VIADD R29, R29, 0x1 ;  /* 0x000000011d1d3836 */ /* 0x000fc60000000000 */
[----:B------:R-:W-:-:S13]  /*4020*/  ISETP.GE.U32.AND P2, PT, R27, R34, PT ;  /* 0x000000221b00720c */ /* 0x000fda0003f46070 */
[----:B------:R-:W-:Y:S02]  /*4030*/  @P2 IADD3 R29, R29, 0x1, RZ ;  /* 0x000000011d1d2810 */ /* 0x000fe40007ffe0ff */
[----:B------:R-:W-:-:S04]  /*4040*/  @!P0 LOP3.LUT R29, RZ, R34, RZ, 0x33, !PT ;  /* 0x00000022ff1d8212 */ /* 0x000fc800078e33ff */
[----:B------:R-:W-:-:S05]  /*4050*/  IADD3 R27, -R29, RZ, RZ ;  /* 0x000000ff1d1b7210 */ /* 0x000fca0007ffe1ff */
[----:B------:R-:W-:Y:S02]  /*4060*/  IMAD R27, R34, R27, R26 ;  /* 0x0000001b221b7224 */ /* 0x000fe400078e021a */
.L_x_23:
[----:B------:R-:W-:Y:S05]  /*4070*/  BSYNC B0 ;  /* 0x0000000000007941 */ /* 0x000fea0003800000 */
.L_x_21:
[----:B------:R-:W-:Y:S01]  /*4080*/  ULDC.64 UR4, c[0x0][0x210] ;  /* 0x0000840000047ab9 */ /* 0x000fe20000000a00 */
[----:B------:R-:W-:Y:S02]  /*4090*/  PLOP3.LUT P3, PT, PT, PT, PT, 0x8, 0x0 ;  /* 0x000000000000781c */ /* 0x000fe40003f6e170 */
[----:B------:R-:W-:Y:S02]  /*40a0*/  CS2R R32, SRZ ;  /* 0x0000000000207805 */ /* 0x000fe4000001ff00 */
[----:B------:R-:W-:-:S04]  /*40b0*/  ISETP.GE.AND P0, PT, R61, UR5, PT ;  /* 0x000000053d007c0c */ /* 0x000fc8000bf06270 */
[----:B------:R-:W-:-:S13]  /*40c0*/  ISETP.GE.OR P4, PT, R36, UR4, P0 ;  /* 0x0000000424007c0c */ /* 0x000fda0008786670 */
[--C-:B------:R-:W-:Y:S02]  /*40d0*/  @!P4 SHF.R.U64 R26, R27, 0x3, R28.reuse ;  /* 0x000000031b1ac819 */ /* 0x100fe4000000121c */
[----:B------:R-:W-:Y:S02]  /*40e0*/  @!P4 SHF.R.U32.HI R28, RZ, 0x3, R28 ;  /* 0x00000003ff1cc819 */ /* 0x000fe4000001161c */
[----:B------:R-:W-:Y:S02]  /*40f0*/  @!P4 SHF.R.S32.HI R27, RZ, 0x1f, R29 ;  /* 0x0000001fff1bc819 */ /* 0x000fe4000001141d */
[----:B------:R-:W-:-:S04]  /*4100*/  @!P4 ISETP.GE.U32.AND P2, PT, R29, R26, PT ;  /* 0x0000001a1d00c20c */ /* 0x000fc80003f46070 */
[----:B------:R-:W-:-:S13]  /*4110*/  @!P4 ISETP.GE.U32.AND.EX P3, PT, R27, R28, PT, P2 ;  /* 0x0000001c1b00c20c */ /* 0x000fda0003f66120 */
[----:B------:R-:W-:Y:S02]  /*4120*/  @P3 IMAD.MOV.U32 R38, RZ, RZ, R49 ;  /* 0x000000ffff263224 */ /* 0x000fe400078e0031 */
[----:B------:R-:W-:-:S05]  /*4130*/  @P3 IMAD.MOV.U32 R39, RZ, RZ, R50 ;  /* 0x000000ffff273224 */ /* 0x000fca00078e0032 */
[----:B------:R2:W4:Y:S01]  /*4140*/  @P3 LDG.E.LTC128B.64 R32, desc[UR20][R38.64] ;  /* 0x0000001426203981 */ /* 0x000522000c1e1b20 */
[----:B---3--:R-:W-:Y:S01]  /*4150*/  IADD3 R28, P2, R22, R49, RZ ;  /* 0x00000031161c7210 */ /* 0x008fe20007f5e0ff */
[----:B------:R-:W-:Y:S04]  /*4160*/  BSSY B0, `(.L_x_24) ;  /* 0x000002a000007945 */ /* 0x000fe80003800000 */
[----:B-1----:R-:W-:Y:S01]  /*4170*/  IMAD.X R29, R23, 0x1, R50, P2 ;  /* 0x00000001171d7824 */ /* 0x002fe200010e0632 */
[----:B------:R-:W-:-:S05]  /*4180*/  IADD3 R26, P2, -R2, R28, RZ ;  /* 0x0000001c021a7210 */ /* 0x000fca0007f5e1ff */
[----:B------:R-:W-:-:S05]  /*4190*/  IMAD.X R27, R29, 0x1, ~R3, P2 ;  /* 0x000000011d1b7824 */ /* 0x000fca00010e0e03 */
[----:B------:R-:W-:-:S04]  /*41a0*/  LOP3.LUT R30, R27, R0, RZ, 0xfc, !PT ;  /* 0x000000001b1e7212 */ /* 0x000fc800078efcff */
[----:B------:R-:W-:-:S13]  /*41b0*/  ISETP.NE.U32.AND P2, PT, R30, RZ, PT ;  /* 0x000000ff1e00720c */ /* 0x000fda0003f45070 */
[----:B--2---:R-:W-:Y:S05]  /*41c0*/  @!P2 BRA `(.L_x_25) ;  /* 0x00000000003ca947 */ /* 0x004fea0003800000 */
[----:B------:R-:W-:Y:S01]  /*41d0*/  IMAD.MOV.U32 R38, RZ, RZ, R26 ;  /* 0x000000ffff267224 */ /* 0x000fe200078e001a */
[----:B------:R-:W-:Y:S01]  /*41e0*/  MOV R46, R34 ;  /* 0x00000022002e7202 */ /* 0x000fe20000000f00 */
[----:B------:R-:W-:Y:S01]  /*41f0*/  IMAD.MOV.U32 R41, RZ, RZ, R27 ;  /* 0x000000ffff297224 */ /* 0x000fe200078e001b */
[----:B------:R-:W-:Y:S02]  /*4200*/  MOV R45, R0 ;  /* 0x00000000002d7202 */ /* 0x000fe40000000f00 */
[----:B------:R-:W-:Y:S02]  /*4210*/  MOV R44, 0x4230 ;  /* 0x00004230002c7802 */ /* 0x000fe40000000f00 */
[----:B----45:R-:W-:Y:S05]  /*4220*/  CALL.REL.NOINC `($__internal_0_$__cuda_sm20_div_u64) ;  /* 0x00000060000c7944 */ /* 0x030fea0003c00000 */
[----:B------:R-:W-:-:S04]  /*4230*/  IADD3 R31, P2, RZ, -R40, RZ ;  /* 0x80000028ff1f7210 */ /* 0x000fc80007f5e0ff */
[----:B------:R-:W-:-:S05]  /*4240*/  IADD3.X R39, RZ, ~R39, RZ, P2, !PT ;  /* 0x80000027ff277210 */ /* 0x000fca00017fe4ff */
[----:B------:R-:W-:Y:S02]  /*4250*/  IMAD R30, R39, R34, RZ ;  /* 0x00000022271e7224 */ /* 0x000fe400078e02ff */
[----:B------:R-:W-:-:S04]  /*4260*/  IMAD.WIDE.U32 R38, R34, R31, R26 ;  /* 0x0000001f22267225 */ /* 0x000fc800078e001a */
[----:B------:R-:W-:Y:S01]  /*4270*/  IMAD R30, R0, R31, R30 ;  /* 0x0000001f001e7224 */ /* 0x000fe200078e021e */
[----:B------:R-:W-:Y:S02]  /*4280*/  MOV R31, R40 ;  /* 0x00000028001f7202 */ /* 0x000fe40000000f00 */
[----:B------:R-:W-:Y:S02]  /*4290*/  MOV R27, R38 ;  /* 0x00000026001b7202 */ /* 0x000fe40000000f00 */
[----:B------:R-:W-:Y:S01]  /*42a0*/  IADD3 R30, R30, R39, RZ ;  /* 0x000000271e1e7210 */ /* 0x000fe20007ffe0ff */
[----:B------:R-:W-:Y:S05]  /*42b0*/  BRA `(.L_x_26) ;  /* 0x0000000000507947 */ /* 0x000fea0003800000 */
.L_x_25:
[----:B------:R-:W1:Y:S01]  /*42c0*/  I2F.U32.RP R38, R34 ;  /* 0x0000002200267306 */ /* 0x000e620000209000 */
[----:B------:R-:W-:-:S07]  /*42d0*/  ISETP.NE.U32.AND P2, PT, R34, RZ, PT ;  /* 0x000000ff2200720c */ /* 0x000fce0003f45070 */
[----:B-1----:R-:W1:Y:S02]  /*42e0*/  MUFU.RCP R30, R38 ;  /* 0x00000026001e7308 */ /* 0x002e640000001000 */
[----:B-1----:R-:W-:-:S06]  /*42f0*/  IADD3 R30, R30, 0xffffffe, RZ ;  /* 0x0ffffffe1e1e7810 */ /* 0x002fcc0007ffe0ff */
[----:B------:R-:W1:Y:S02]  /*4300*/  F2I.FTZ.U32.TRUNC.NTZ R31, R30 ;  /* 0x0000001e001f7305 */ /* 0x000e64000021f000 */
[----:B-1----:R-:W-:Y:S01]  /*4310*/  IMAD.MOV R27, RZ, RZ, -R31 ;  /* 0x000000ffff1b7224 */ /* 0x002fe200078e0a1f */
        /* <DEDUP_REMOVED lines=14> */
.L_x_26:
[----:B------:R-:W-:Y:S05]  /*4400*/  BSYNC B0 ;  /* 0x0000000000007941 */ /* 0x000fea0003800000 */
.L_x_24:
[----:B------:R-:W-:Y:S01]  /*4410*/  VIADD R26, R36, 0x1 ;  /* 0x00000001241a7836 */ /* 0x000fe20000000000 */
[----:B------:R-:W-:Y:S01]  /*4420*/  ULDC UR4, c[0x0][0x210] ;  /* 0x0000840000047ab9 */ /* 0x000fe20000000800 */
[----:B------:R-:W-:-:S03]  /*4430*/  PLOP3.LUT P3, PT, PT, PT, PT, 0x8, 0x0 ;  /* 0x000000000000781c */ /* 0x000fc60003f6e170 */
[----:B------:R-:W-:-:S13]  /*4440*/  ISETP.GE.OR P4, PT, R26, UR4, P0 ;  /* 0x000000041a007c0c */ /* 0x000fda0008786670 */
[--C-:B------:R-:W-:Y:S02]  /*4450*/  @!P4 SHF.R.U64 R26, R27, 0x3, R30.reuse ;  /* 0x000000031b1ac819 */ /* 0x100fe4000000121e */
[----:B------:R-:W-:Y:S02]  /*4460*/  @!P4 SHF.R.U32.HI R30, RZ, 0x3, R30 ;  /* 0x00000003ff1ec819 */ /* 0x000fe4000001161e */
[----:B------:R-:W-:Y:S02]  /*4470*/  @!P4 SHF.R.S32.HI R27, RZ, 0x1f, R31 ;  /* 0x0000001fff1bc819 */ /* 0x000fe4000001141f */
[----:B------:R-:W-:-:S04]  /*4480*/  @!P4 ISETP.GE.U32.AND P2, PT, R31, R26, PT ;  /* 0x0000001a1f00c20c */ /* 0x000fc80003f46070 */
[----:B------:R-:W-:Y:S02]  /*4490*/  @!P4 ISETP.GE.U32.AND.EX P3, PT, R27, R30, PT, P2 ;  /* 0x0000001e1b00c20c */ /* 0x000fe40003f66120 */
[----:B------:R-:W-:-:S11]  /*44a0*/  CS2R R30, SRZ ;  /* 0x00000000001e7805 */ /* 0x000fd6000001ff00 */
[----:B------:R1:W4:Y:S01]  /*44b0*/  @P3 LDG.E.LTC128B.64 R30, desc[UR20][R28.64] ;  /* 0x000000141c1e3981 */ /* 0x000322000c1e1b20 */
[C---:B------:R-:W-:Y:S01]  /*44c0*/  LEA R74, P2, R22.reuse, R49, 0x1 ;  /* 0x00000031164a7211 */ /* 0x040fe200078408ff */
[----:B------:R-:W-:Y:S03]  /*44d0*/  BSSY B0, `(.L_x_27) ;  /* 0x000002a000007945 */ /* 0x000fe60003800000 */
[----:B------:R-:W-:Y:S02]  /*44e0*/  LEA.HI.X R75, R22, R50, R23, 0x1, P2 ;  /* 0x00000032164b7211 */ /* 0x000fe400010f0c17 */
[----:B------:R-:W-:-:S05]  /*44f0*/  IADD3 R26, P2, -R2, R74, RZ ;  /* 0x0000004a021a7210 */ /* 0x000fca0007f5e1ff */
[----:B------:R-:W-:-:S05]  /*4500*/  IMAD.X R27, R75, 0x1, ~R3, P2 ;  /* 0x000000014b1b7824 */ /* 0x000fca00010e0e03 */
[----:B------:R-:W-:-:S04]  /*4510*/  LOP3.LUT R38, R27, R0, RZ, 0xfc, !PT ;  /* 0x000000001b267212 */ /* 0x000fc800078efcff */
[----:B------:R-:W-:-:S13]  /*4520*/  ISETP.NE.U32.AND P2, PT, R38, RZ, PT ;  /* 0x000000ff2600720c */ /* 0x000fda0003f45070 */
[----:B-1----:R-:W-:Y:S05]  /*4530*/  @!P2 BRA `(.L_x_28) ;  /* 0x00000000003ca947 */ /* 0x002fea0003800000 */
        /* <DEDUP_REMOVED lines=15> */
.L_x_28:
        /* <DEDUP_REMOVED lines=20> */
.L_x_29:
[----:B------:R-:W-:Y:S05]  /*4770*/  BSYNC B0 ;  /* 0x0000000000007941 */ /* 0x000fea0003800000 */
.L_x_27:
        /* <DEDUP_REMOVED lines=11> */
[----:B------:R-:W-:Y:S01]  /*4830*/  IMAD.MOV.U32 R26, RZ, RZ, R49 ;  /* 0x000000ffff1a7224 */ /* 0x000fe200078e0031 */
[----:B------:R-:W-:Y:S01]  /*4840*/  BSSY B0, `(.L_x_30) ;  /* 0x000002c000007945 */ /* 0x000fe20003800000 */
[----:B------:R-:W-:Y:S02]  /*4850*/  IMAD.MOV.U32 R27, RZ, RZ, R50 ;  /* 0x000000ffff1b7224 */ /* 0x000fe400078e0032 */
[----:B------:R-:W-:Y:S02]  /*4860*/  IMAD R73, R23, 0x3, RZ ;  /* 0x0000000317497824 */ /* 0x000fe400078e02ff */
[----:B------:R-:W-:-:S04]  /*4870*/  IMAD.WIDE.U32 R70, R22, 0x3, R26 ;  /* 0x0000000316467825 */ /* 0x000fc800078e001a */
[----:B------:R-:W-:Y:S01]  /*4880*/  IMAD.IADD R73, R71, 0x1, R73 ;  /* 0x0000000147497824 */ /* 0x000fe200078e0249 */
        /* <DEDUP_REMOVED lines=12> */
[----:B------:R-:W-:Y:S01]  /*4950*/  IADD3.X R39, RZ, ~R39, RZ, P2, !PT ;  /* 0x80000027ff277210 */ /* 0x000fe200017fe4ff */
[----:B------:R-:W-:-:S04]  /*4960*/  IMAD.WIDE.U32 R26, R34, R41, R26 ;  /* 0x00000029221a7225 */ /* 0x000fc800078e001a */
[----:B------:R-:W-:-:S04]  /*4970*/  IMAD R38, R39, R34, RZ ;  /* 0x0000002227267224 */ /* 0x000fc800078e02ff */
[----:B------:R-:W-:-:S05]  /*4980*/  IMAD R38, R0, R41, R38 ;  /* 0x0000002900267224 */ /* 0x000fca00078e0226 */
[----:B------:R-:W-:Y:S01]  /*4990*/  IADD3 R27, R38, R27, RZ ;  /* 0x0000001b261b7210 */ /* 0x000fe20007ffe0ff */
[----:B------:R-:W-:Y:S05]  /*49a0*/  BRA `(.L_x_32) ;  /* 0x0000000000547947 */ /* 0x000fea0003800000 */
.L_x_31:
[----:B------:R-:W1:Y:S01]  /*49b0*/  I2F.U32.RP R39, R34 ;  /* 0x0000002200277306 */ /* 0x000e620000209000 */
[----:B------:R-:W-:Y:S01]  /*49c0*/  IMAD.MOV.U32 R40, RZ, RZ, RZ ;  /* 0x000000ffff287224 */ /* 0x000fe200078e00ff */
[----:B------:R-:W-:-:S06]  /*49d0*/  ISETP.NE.U32.AND P2, PT, R34, RZ, PT ;  /* 0x000000ff2200720c */ /* 0x000fcc0003f45070 */
[----:B-1----:R-:W1:Y:S02]  /*49e0*/  MUFU.RCP R38, R39 ;  /* 0x0000002700267308 */ /* 0x002e640000001000 */
[----:B-1----:R-:W-:-:S06]  /*49f0*/  IADD3 R38, R38, 0xffffffe, RZ ;  /* 0x0ffffffe26267810 */ /* 0x002fcc0007ffe0ff */
[----:B------:R-:W1:Y:S02]  /*4a00*/  F2I.FTZ.U32.TRUNC.NTZ R41, R38 ;  /* 0x0000002600297305 */ /* 0x000e64000021f000 */
[----:B-1----:R-:W-:-:S05]  /*4a10*/  IADD3 R27, RZ, -R41, RZ ;  /* 0x80000029ff1b7210 */ /* 0x002fca0007ffe0ff */
[----:B------:R-:W-:-:S04]  /*4a20*/  IMAD R27, R27, R34, RZ ;  /* 0x000000221b1b7224 */ /* 0x000fc800078e02ff */
[----:B------:R-:W-:-:S06]  /*4a30*/  IMAD.HI.U32 R27, R41, R27, R40 ;  /* 0x0000001b291b7227 */ /* 0x000fcc00078e0028 */
[----:B------:R-:W-:-:S05]  /*4a40*/  IMAD.HI.U32 R40, R27, R26, RZ ;  /* 0x0000001a1b287227 */ /* 0x000fca00078e00ff */
[----:B------:R-:W-:-:S05]  /*4a50*/  IADD3 R27, -R40, RZ, RZ ;  /* 0x000000ff281b7210 */ /* 0x000fca0007ffe1ff */
[----:B------:R-:W-:-:S05]  /*4a60*/  IMAD R27, R34, R27, R26 ;  /* 0x0000001b221b7224 */ /* 0x000fca00078e021a */
[----:B------:R-:W-:-:S13]  /*4a70*/  ISETP.GE.U32.AND P4, PT, R27, R34, PT ;  /* 0x000000221b00720c */ /* 0x000fda0003f86070 */
[----:B------:R-:W-:Y:S01]  /*4a80*/  @P4 IMAD.IADD R27, R27, 0x1, -R34 ;  /* 0x000000011b1b4824 */ /* 0x000fe200078e0a22 */
[----:B------:R-:W-:-:S04]  /*4a90*/  @P4 IADD3 R40, R40, 0x1, RZ ;  /* 0x0000000128284810 */ /* 0x000fc80007ffe0ff */
[----:B------:R-:W-:Y:S01]  /*4aa0*/  ISETP.GE.U32.AND P3, PT, R27, R34, PT ;  /* 0x000000221b00720c */ /* 0x000fe20003f66070 */
[----:B------:R-:W-:-:S12]  /*4ab0*/  IMAD.MOV.U32 R27, RZ, RZ, RZ ;  /* 0x000000ffff1b7224 */ /* 0x000fd800078e00ff */
[----:B------:R-:W-:Y:S01]  /*4ac0*/  @P3 VIADD R40, R40, 0x1 ;  /* 0x0000000128283836 */ /* 0x000fe20000000000 */
[----:B------:R-:W-:-:S04]  /*4ad0*/  @!P2 LOP3.LUT R40, RZ, R34, RZ, 0x33, !PT ;  /* 0x00000022ff28a212 */ /* 0x000fc800078e33ff */
[----:B------:R-:W-:-:S05]  /*4ae0*/  IADD3 R39, -R40, RZ, RZ ;  /* 0x000000ff28277210 */ /* 0x000fca0007ffe1ff */
[----:B------:R-:W-:Y:S02]  /*4af0*/  IMAD R26, R34, R39, R26 ;  /* 0x00000027221a7224 */ /* 0x000fe400078e021a */
.L_x_32:
[----:B------:R-:W-:Y:S05]  /*4b00*/  BSYNC B0 ;  /* 0x0000000000007941 */ /* 0x000fea0003800000 */
.L_x_30:
        /* <DEDUP_REMOVED lines=10> */
[----:B------:R-:W-:Y:S05]  /*4bb0*/  @!P2 BRA `(.L_x_33) ;  /* 0x000000000070a947 */ /* 0x000fea0003800000 */
[----:B------:R-:W-:-:S05]  /*4bc0*/  MOV R72, R70 ;  /* 0x0000004600487202 */ /* 0x000fca0000000f00 */
[----:B------:R1:W4:Y:S01]  /*4bd0*/  LDG.E.LTC128B.64 R26, desc[UR20][R72.64] ;  /* 0x00000014481a7981 */ /* 0x000322000c1e1b20 */
[----:B------:R-:W-:Y:S05]  /*4be0*/  BRA `(.L_x_33) ;  /* 0x0000000000647947 */ /* 0x000fea0003800000 */
.L_x_20:
[----:B------:R-:W-:Y:S01]  /*4bf0*/  ULDC.64 UR6, c[0x0][0x210] ;  /* 0x0000840000067ab9 */ /* 0x000fe20000000a00 */
[----:B------:R-:W-:Y:S01]  /*4c00*/  VIADD R26, R36, 0x1 ;  /* 0x00000001241a7836 */ /* 0x000fe20000000000 */
[----:B------:R-:W-:Y:S02]  /*4c10*/  ISETP.GE.AND P2, PT, R61, UR7, PT ;  /* 0x000000073d007c0c */ /* 0x000fe4000bf46270 */
[----:B------:R-:W-:Y:S02]  /*4c20*/  CS2R R30, SRZ ;  /* 0x00000000001e7805 */ /* 0x000fe4000001ff00 */
[----:B---3--:R-:W-:Y:S01]  /*4c30*/  IADD3 R44, P3, R22, R49, RZ ;  /* 0x00000031162c7210 */ /* 0x008fe20007f7e0ff */
[----:B------:R-:W-:Y:S01]  /*4c40*/  VIADD R38, R36, 0x3 ;  /* 0x0000000324267836 */ /* 0x000fe20000000000 */
[----:B------:R-:W-:Y:S01]  /*4c50*/  ISETP.LT.AND P0, PT, R26, UR6, !P2 ;  /* 0x000000061a007c0c */ /* 0x000fe2000d701270 */
[C---:B------:R-:W-:Y:S02]  /*4c60*/  VIADD R26, R36.reuse, 0x2 ;  /* 0x00000002241a7836 */ /* 0x040fe40000000000 */
[----:B-1----:R-:W-:Y:S01]  /*4c70*/  IMAD.X R45, R23, 0x1, R50, P3 ;  /* 0x00000001172d7824 */ /* 0x002fe200018e0632 */
[----:B------:R-:W-:-:S02]  /*4c80*/  ISETP.LT.AND P4, PT, R36, UR6, !P2 ;  /* 0x0000000624007c0c */ /* 0x000fc4000d781270 */
[----:B------:R-:W-:Y:S02]  /*4c90*/  ISETP.LT.AND P3, PT, R26, UR6, !P2 ;  /* 0x000000061a007c0c */ /* 0x000fe4000d761270 */
[----:B------:R-:W-:Y:S02]  /*4ca0*/  CS2R R28, SRZ ;  /* 0x00000000001c7805 */ /* 0x000fe4000001ff00 */
[----:B------:R-:W-:-:S03]  /*4cb0*/  ISETP.LT.AND P2, PT, R38, UR6, !P2 ;  /* 0x0000000626007c0c */ /* 0x000fc6000d741270 */
[----:B------:R-:W4:Y:S01]  /*4cc0*/  @P0 LDG.E.LTC128B.64 R30, desc[UR20][R44.64] ;  /* 0x000000142c1e0981 */ /* 0x000f22000c1e1b20 */
[C---:B------:R-:W-:Y:S02]  /*4cd0*/  IADD3 R40, P0, R22.reuse, R44, RZ ;  /* 0x0000002c16287210 */ /* 0x040fe40007f1e0ff */
[----:B------:R-:W-:Y:S02]  /*4ce0*/  CS2R R26, SRZ ;  /* 0x00000000001a7805 */ /* 0x000fe4000001ff00 */
[----:B------:R-:W-:Y:S01]  /*4cf0*/  CS2R R32, SRZ ;  /* 0x0000000000207805 */ /* 0x000fe2000001ff00 */
[----:B------:R-:W-:Y:S01]  /*4d00*/  IMAD.X R41, R23, 0x1, R45, P0 ;  /* 0x0000000117297824 */ /* 0x000fe200000e062d */
[----:B------:R-:W-:-:S04]  /*4d10*/  IADD3 R42, P0, R22, R40, RZ ;  /* 0x00000028162a7210 */ /* 0x000fc80007f1e0ff */
[----:B------:R1:W4:Y:S01]  /*4d20*/  @P3 LDG.E.LTC128B.64 R28, desc[UR20][R40.64] ;  /* 0x00000014281c3981 */ /* 0x000322000c1e1b20 */
[----:B------:R-:W-:-:S05]  /*4d30*/  IMAD.X R43, R23, 0x1, R41, P0 ;  /* 0x00000001172b7824 */ /* 0x000fca00000e0629 */
[----:B------:R3:W4:Y:S01]  /*4d40*/  @P2 LDG.E.LTC128B.64 R26, desc[UR20][R42.64] ;  /* 0x000000142a1a2981 */ /* 0x000722000c1e1b20 */
[----:B-1----:R-:W-:Y:S02]  /*4d50*/  @P4 IMAD.MOV.U32 R40, RZ, RZ, R49 ;  /* 0x000000ffff284224 */ /* 0x002fe400078e0031 */
[----:B------:R-:W-:-:S05]  /*4d60*/  @P4 IMAD.MOV.U32 R41, RZ, RZ, R50 ;  /* 0x000000ffff294224 */ /* 0x000fca00078e0032 */
[----:B------:R3:W4:Y:S02]  /*4d70*/  @P4 LDG.E.LTC128B.64 R32, desc[UR20][R40.64] ;  /* 0x0000001428204981 */ /* 0x000724000c1e1b20 */
.L_x_33:
[----:B------:R-:W-:Y:S05]  /*4d80*/  BSYNC B1 ;  /* 0x0000000000017941 */ /* 0x000fea0003800000 */
.L_x_19:
[----:B------:R-:W-:Y:S01]  /*4d90*/  BAR.SYNC.DEFER_BLOCKING 0x0 ;  /* 0x0000000000007b1d */ /* 0x000fe20000010000 */
[----:B------:R-:W-:-:S05]  /*4da0*/  IADD3 R24, P0, R24, R49, RZ ;  /* 0x0000003118187210 */ /* 0x000fca0007f1e0ff */
[----:B------:R-:W-:Y:S01]  /*4db0*/  BSSY B1, `(.L_x_34) ;  /* 0x0000115000017945 */ /* 0x000fe20003800000 */
[----:B------:R-:W-:Y:S01]  /*4dc0*/  IMAD.X R25, R25, 0x1, R50, P0 ;  /* 0x0000000119197824 */ /* 0x000fe200000e0632 */
[----:B------:R-:W-:-:S04]  /*4dd0*/  DEPBAR.LE SB5, 0x2 ;  /* 0x0000d0800000791a */ /* 0x000fc80000000000 */
[----:B------:R2:W-:Y:S04]  /*4de0*/  STS.128 [R37], R4 ;  /* 0x0000000425007388 */ /* 0x0005e80000000c00 */
[----:B------:R-:W-:Y:S01]  /*4df0*/  STS.128 [R37+0x40], R8 ;  /* 0x0000400825007388 */ /* 0x000fe20000000c00 */
[----:B------:R-:W-:Y:S01]  /*4e00*/  BAR.SYNC.DEFER_BLOCKING 0x0 ;  /* 0x0000000000007b1d */ /* 0x000fe20000010000 */
[----:B--2---:R-:W-:-:S05]  /*4e10*/  IADD3 R4, R36, 0x8, RZ ;  /* 0x0000000824047810 */ /* 0x004fca0007ffe0ff */
[----:B------:R-:W2:Y:S04]  /*4e20*/  LDS.64 R70, [R35+UR8] ;  /* 0x0000000823467984 */ /* 0x000ea80008000a00 */
[----:B---3--:R-:W3:Y:S04]  /*4e30*/  LDS.64 R42, [R35+UR8+0x120] ;  /* 0x00012008232a7984 */ /* 0x008ee80008000a00 */
[----:B------:R-:W1:Y:S04]  /*4e40*/  LDS.64 R40, [R35+UR8+0x240] ;  /* 0x0002400823287984 */ /* 0x000e680008000a00 */
[----:B------:R-:W1:Y:S01]  /*4e50*/  LDS.64 R44, [R35+UR8+0x360] ;  /* 0x00036008232c7984 */ /* 0x000e620008000a00 */
[----:B--2---:R-:W-:-:S02]  /*4e60*/  DMUL R70, R70, R62 ;  /* 0x0000003e46467228 */ /* 0x004fc40000000000 */
[-C--:B---3--:R-:W-:Y:S02]  /*4e70*/  DMUL R42, R42, R62.reuse ;  /* 0x0000003e2a2a7228 */ /* 0x088fe40000000000 */
[----:B-1----:R-:W-:-:S04]  /*4e80*/  DMUL R40, R40, R62 ;  /* 0x0000003e28287228 */ /* 0x002fc80000000000 */
[----:B----4-:R-:W-:Y:S02]  /*4e90*/  DFMA R70, R32, R58, R70 ;  /* 0x0000003a2046722b */ /* 0x010fe40000000046 */
[----:B------:R-:W-:Y:S02]  /*4ea0*/  DMUL R6, R44, R62 ;  /* 0x0000003e2c067228 */ /* 0x000fe40000000000 */
[-C--:B------:R-:W-:Y:S02]  /*4eb0*/  DFMA R10, R30, R58.reuse, R42 ;  /* 0x0000003a1e0a722b */ /* 0x080fe4000000002a */
[----:B------:R-:W-:-:S04]  /*4ec0*/  DFMA R8, R28, R58, R40 ;  /* 0x0000003a1c08722b */ /* 0x000fc80000000028 */
[----:B------:R-:W-:Y:S01]  /*4ed0*/  DFMA R6, R26, R58, R6 ;  /* 0x0000003a1a06722b */ /* 0x000fe20000000006 */
[----:B------:R-:W-:Y:S10]  /*4ee0*/  @P1 BRA `(.L_x_35) ;  /* 0x0000000c00b01947 */ /* 0x000ff40003800000 */
[----:B------:R-:W-:Y:S01]  /*4ef0*/  ULDC UR4, c[0x0][0x2f4] ;  /* 0x0000bd0000047ab9 */ /* 0x000fe20000000800 */
[----:B------:R-:W-:Y:S01]  /*4f00*/  BSSY B0, `(.L_x_36) ;  /* 0x000002f000007945 */ /* 0x000fe20003800000 */
[----:B------:R-:W-:-:S05]  /*4f10*/  IMAD.U32 R39, RZ, RZ, UR4 ;  /* 0x00000004ff277e24 */ /* 0x000fca000f8e00ff */
[----:B------:R-:W-:-:S04]  /*4f20*/  LOP3.LUT R5, R67, R39, RZ, 0xfc, !PT ;  /* 0x0000002743057212 */ /* 0x000fc800078efcff */
[----:B------:R-:W-:-:S13]  /*4f30*/  ISETP.NE.U32.AND P0, PT, R5, RZ, PT ;  /* 0x000000ff0500720c */ /* 0x000fda0003f05070 */
[----:B------:R-:W-:Y:S05]  /*4f40*/  @!P0 BRA `(.L_x_37) ;  /* 0x0000000000508947 */ /* 0x000fea0003800000 */
[----:B------:R-:W-:Y:S01]  /*4f50*/  ULDC.64 UR4, c[0x0][0x2f0] ;  /* 0x0000bc0000047ab9 */ /* 0x000fe20000000a00 */
[----:B------:R-:W-:Y:S01]  /*4f60*/  IMAD.MOV.U32 R38, RZ, RZ, R68 ;  /* 0x000000ffff267224 */ /* 0x000fe200078e0044 */
[----:B------:R-:W-:Y:S01]  /*4f70*/  MOV R45, UR5 ;  /* 0x00000005002d7c02 */ /* 0x000fe20008000f00 */
[----:B------:R-:W-:Y:S01]  /*4f80*/  IMAD.U32 R46, RZ, RZ, UR4 ;  /* 0x00000004ff2e7e24 */ /* 0x000fe2000f8e00ff */
[----:B------:R-:W-:Y:S02]  /*4f90*/  MOV R41, R67 ;  /* 0x0000004300297202 */ /* 0x000fe40000000f00 */
[----:B------:R-:W-:Y:S02]  /*4fa0*/  MOV R44, 0x4fc0 ;  /* 0x00004fc0002c7802 */ /* 0x000fe40000000f00 */
[----:B-----5:R-:W-:Y:S05]  /*4fb0*/  CALL.REL.NOINC `($__internal_0_$__cuda_sm20_div_u64) ;  /* 0x0000005000a87944 */ /* 0x020fea0003c00000 */
[----:B------:R-:W-:Y:S01]  /*4fc0*/  IADD3 R38, P0, RZ, -R40, RZ ;  /* 0x80000028ff267210 */ /* 0x000fe20007f1e0ff */
[----:B------:R-:W-:Y:S01]  /*4fd0*/  ULDC.64 UR4, c[0x0][0x2f0] ;  /* 0x0000bc0000047ab9 */ /* 0x000fe20000000a00 */
[----:B------:R-:W-:Y:S01]  /*4fe0*/  MOV R66, R68 ;  /* 0x0000004400427202 */ /* 0x000fe20000000f00 */
[----:B------:R-:W-:Y:S01]  /*4ff0*/  IMAD.MOV.U32 R41, RZ, RZ, R40 ;  /* 0x000000ffff297224 */ /* 0x000fe200078e0028 */
[----:B------:R-:W-:Y:S01]  /*5000*/  IADD3.X R42, RZ, ~R39, RZ, P0, !PT ;  /* 0x80000027ff2a7210 */ /* 0x000fe200007fe4ff */
[----:B------:R-:W-:Y:S01]  /*5010*/  IMAD.U32 R39, RZ, RZ, UR5 ;  /* 0x00000005ff277e24 */ /* 0x000fe2000f8e00ff */
[----:B------:R-:W-:-:S05]  /*5020*/  MOV R5, UR4 ;  /* 0x0000000400057c02 */ /* 0x000fca0008000f00 */
[-C--:B------:R-:W-:Y:S02]  /*5030*/  IMAD R42, R42, R5.reuse, RZ ;  /* 0x000000052a2a7224 */ /* 0x080fe400078e02ff */
[----:B------:R-:W-:-:S04]  /*5040*/  IMAD.WIDE.U32 R66, R38, R5, R66 ;  /* 0x0000000526427225 */ /* 0x000fc800078e0042 */
[----:B------:R-:W-:Y:S01]  /*5050*/  IMAD R42, R38, R39, R42 ;  /* 0x00000027262a7224 */ /* 0x000fe200078e022a */
[----:B------:R-:W-:-:S04]  /*5060*/  MOV R38, R66 ;  /* 0x0000004200267202 */ /* 0x000fc80000000f00 */
[----:B------:R-:W-:Y:S01]  /*5070*/  IADD3 R40, R67, R42, RZ ;  /* 0x0000002a43287210 */ /* 0x000fe20007ffe0ff */
[----:B------:R-:W-:Y:S05]  /*5080*/  BRA `(.L_x_38) ;  /* 0x0000000000587947 */ /* 0x000fea0003800000 */
.L_x_37:
[----:B------:R-:W-:Y:S02]  /*5090*/  ULDC UR4, c[0x0][0x2f0] ;  /* 0x0000bc0000047ab9 */ /* 0x000fe40000000800 */
[----:B------:R-:W-:-:S04]  /*50a0*/  MOV R5, UR4 ;  /* 0x0000000400057c02 */ /* 0x000fc80008000f00 */
[----:B------:R-:W1:Y:S01]  /*50b0*/  I2F.U32.RP R42, R5 ;  /* 0x00000005002a7306 */ /* 0x000e620000209000 */
[----:B------:R-:W-:-:S07]  /*50c0*/  ISETP.NE.U32.AND P0, PT, R5, RZ, PT ;  /* 0x000000ff0500720c */ /* 0x000fce0003f05070 */
[----:B-1----:R-:W1:Y:S02]  /*50d0*/  MUFU.RCP R40, R42 ;  /* 0x0000002a00287308 */ /* 0x002e640000001000 */
[----:B-1----:R-:W-:-:S06]  /*50e0*/  IADD3 R40, R40, 0xffffffe, RZ ;  /* 0x0ffffffe28287810 */ /* 0x002fcc0007ffe0ff */
[----:B------:R-:W1:Y:S02]  /*50f0*/  F2I.FTZ.U32.TRUNC.NTZ R41, R40 ;  /* 0x0000002800297305 */ /* 0x000e64000021f000 */
[----:B-1----:R-:W-:Y:S01]  /*5100*/  IMAD R38, R41, R5, RZ ;  /* 0x0000000529267224 */ /* 0x002fe200078e02ff */
[----:B------:R-:W-:-:S03]  /*5110*/  MOV R40, RZ ;  /* 0x000000ff00287202 */ /* 0x000fc60000000f00 */
[----:B------:R-:W-:-:S04]  /*5120*/  IMAD.MOV R38, RZ, RZ, -R38 ;  /* 0x000000ffff267224 */ /* 0x000fc800078e0a26 */
        /* <DEDUP_REMOVED lines=9> */
[----:B------:R-:W-:-:S05]  /*51c0*/  @!P0 LOP3.LUT R41, RZ, R5, RZ, 0x33, !PT ;  /* 0x00000005ff298212 */ /* 0x000fca00078e33ff */
[----:B------:R-:W-:-:S04]  /*51d0*/  IMAD.MOV R38, RZ, RZ, -R41 ;  /* 0x000000ffff267224 */ /* 0x000fc800078e0a29 */
[----:B------:R-:W-:Y:S02]  /*51e0*/  IMAD R38, R5, R38, R68 ;  /* 0x0000002605267224 */ /* 0x000fe400078e0244 */
.L_x_38:
[----:B------:R-:W-:Y:S05]  /*51f0*/  BSYNC B0 ;  /* 0x0000000000007941 */ /* 0x000fea0003800000 */
.L_x_36:
[----:B------:R-:W-:Y:S01]  /*5200*/  ULDC.64 UR4, c[0x0][0x210] ;  /* 0x0000840000047ab9 */ /* 0x000fe20000000a00 */
[----:B------:R-:W-:Y:S01]  /*5210*/  PLOP3.LUT P4, PT, PT, PT, PT, 0x8, 0x0 ;  /* 0x000000000000781c */ /* 0x000fe20003f8e170 */
[----:B------:R-:W-:Y:S01]  /*5220*/  BSSY B0, `(.L_x_39) ;  /* 0x0000037000007945 */ /* 0x000fe20003800000 */
[----:B------:R-:W-:-:S04]  /*5230*/  ISETP.GE.AND P0, PT, R61, UR5, PT ;  /* 0x000000053d007c0c */ /* 0x000fc8000bf06270 */
[----:B------:R-:W-:Y:S01]  /*5240*/  ISETP.GE.OR P2, PT, R36, UR4, P0 ;  /* 0x0000000424007c0c */ /* 0x000fe20008746670 */
[----:B------:R-:W-:-:S12]  /*5250*/  ULDC.64 UR4, c[0x0][0x2f8] ;  /* 0x0000be0000047ab9 */ /* 0x000fd80000000a00 */
[--C-:B------:R-:W-:Y:S02]  /*5260*/  @!P2 SHF.R.U64 R38, R38, 0x3, R40.reuse ;  /* 0x000000032626a819 */ /* 0x100fe40000001228 */
[----:B------:R-:W-:Y:S02]  /*5270*/  @!P2 SHF.R.U32.HI R40, RZ, 0x3, R40 ;  /* 0x00000003ff28a819 */ /* 0x000fe40000011628 */
[----:B------:R-:W-:Y:S02]  /*5280*/  @!P2 SHF.R.S32.HI R43, RZ, 0x1f, R41 ;  /* 0x0000001fff2ba819 */ /* 0x000fe40000011429 */
[----:B------:R-:W-:-:S04]  /*5290*/  @!P2 ISETP.GE.U32.AND P3, PT, R41, R38, PT ;  /* 0x000000262900a20c */ /* 0x000fc80003f66070 */
[----:B------:R-:W-:Y:S02]  /*52a0*/  @!P2 ISETP.GE.U32.AND.EX P4, PT, R43, R40, !P5, P3 ;  /* 0x000000282b00a20c */ /* 0x000fe40006f86130 */
[----:B------:R-:W-:-:S04]  /*52b0*/  IADD3 R50, P2, R64, UR4, RZ ;  /* 0x0000000440327c10 */ /* 0x000fc8000ff5e0ff */
[----:B------:R-:W-:Y:S02]  /*52c0*/  IADD3.X R51, R65, UR5, RZ, P2, !PT ;  /* 0x0000000541337c10 */ /* 0x000fe400097fe4ff */
[----:B------:R-:W-:-:S05]  /*52d0*/  IADD3 R66, P2, -R20, R50, RZ ;  /* 0x0000003214427210 */ /* 0x000fca0007f5e1ff */
[----:B------:R-:W-:Y:S01]  /*52e0*/  IMAD.X R67, R51, 0x1, ~R21, P2 ;  /* 0x0000000133437824 */ /* 0x000fe200010e0e15 */
[----:B------:R1:W-:Y:S04]  /*52f0*/  @P4 STG.E.64 desc[UR20][R64.64], R70 ;  /* 0x0000004640004986 */ /* 0x0003e8000c101b14 */
        /* <DEDUP_REMOVED lines=9> */
[----:B-1---5:R-:W-:Y:S05]  /*5390*/  CALL.REL.NOINC `($__internal_0_$__cuda_sm20_div_u64) ;  /* 0x0000004c00b07944 */ /* 0x022fea0003c00000 */
[----:B------:R-:W-:Y:S01]  /*53a0*/  IADD3 R38, P2, RZ, -R40, RZ ;  /* 0x80000028ff267210 */ /* 0x000fe20007f5e0ff */
[----:B------:R-:W-:Y:S02]  /*53b0*/  ULDC.64 UR4, c[0x0][0x2f0] ;  /* 0x0000bc0000047ab9 */ /* 0x000fe40000000a00 */
[----:B------:R-:W-:Y:S02]  /*53c0*/  MOV R5, UR4 ;  /* 0x0000000400057c02 */ /* 0x000fe40008000f00 */
[----:B------:R-:W-:Y:S02]  /*53d0*/  IADD3.X R42, RZ, ~R39, RZ, P2, !PT ;  /* 0x80000027ff2a7210 */ /* 0x000fe400017fe4ff */
[----:B------:R-:W-:Y:S01]  /*53e0*/  MOV R39, UR5 ;  /* 0x0000000500277c02 */ /* 0x000fe20008000f00 */
[----:B------:R-:W-:-:S04]  /*53f0*/  IMAD.WIDE.U32 R66, R38, R5, R66 ;  /* 0x0000000526427225 */ /* 0x000fc800078e0042 */
[----:B------:R-:W-:-:S04]  /*5400*/  IMAD R41, R42, R5, RZ ;  /* 0x000000052a297224 */ /* 0x000fc800078e02ff */
[----:B------:R-:W-:Y:S01]  /*5410*/  IMAD R38, R38, R39, R41 ;  /* 0x0000002726267224 */ /* 0x000fe200078e0229 */
[----:B------:R-:W-:-:S04]  /*5420*/  MOV R41, R40 ;  /* 0x0000002800297202 */ /* 0x000fc80000000f00 */
[----:B------:R-:W-:Y:S01]  /*5430*/  IADD3 R40, R38, R67, RZ ;  /* 0x0000004326287210 */ /* 0x000fe20007ffe0ff */
[----:B------:R-:W-:Y:S05]  /*5440*/  BRA `(.L_x_41) ;  /* 0x0000000000507947 */ /* 0x000fea0003800000 */
.L_x_40:
[----:B------:R-:W2:Y:S01]  /*5450*/  I2F.U32.RP R42, R5 ;  /* 0x00000005002a7306 */ /* 0x000ea20000209000 */
[----:B------:R-:W-:-:S07]  /*5460*/  ISETP.NE.U32.AND P2, PT, R5, RZ, PT ;  /* 0x000000ff0500720c */ /* 0x000fce0003f45070 */
[----:B--2---:R-:W2:Y:S02]  /*5470*/  MUFU.RCP R40, R42 ;  /* 0x0000002a00287308 */ /* 0x004ea40000001000 */
[----:B--2---:R-:W-:-:S06]  /*5480*/  IADD3 R40, R40, 0xffffffe, RZ ;  /* 0x0ffffffe28287810 */ /* 0x004fcc0007ffe0ff */
[----:B------:R-:W2:Y:S02]  /*5490*/  F2I.FTZ.U32.TRUNC.NTZ R41, R40 ;  /* 0x0000002800297305 */ /* 0x000ea4000021f000 */
[----:B--2---:R-:W-:Y:S01]  /*54a0*/  IMAD.MOV R38, RZ, RZ, -R41 ;  /* 0x000000ffff267224 */ /* 0x004fe200078e0a29 */
        /* <DEDUP_REMOVED lines=14> */
.L_x_41:
[----:B------:R-:W-:Y:S05]  /*5590*/  BSYNC B0 ;  /* 0x0000000000007941 */ /* 0x000fea0003800000 */
.L_x_39:
[----:B------:R-:W-:Y:S01]  /*55a0*/  VIADD R38, R36, 0x1 ;  /* 0x0000000124267836 */ /* 0x000fe20000000000 */
[----:B------:R-:W-:Y:S01]  /*55b0*/  ULDC UR4, c[0x0][0x210] ;  /* 0x0000840000047ab9 */ /* 0x000fe20000000800 */
[----:B------:R-:W-:Y:S01]  /*55c0*/  PLOP3.LUT P4, PT, PT, PT, PT, 0x8, 0x0 ;  /* 0x000000000000781c */ /* 0x000fe20003f8e170 */
[----:B------:R-:W-:Y:S02]  /*55d0*/  BSSY B0, `(.L_x_42) ;  /* 0x0000037000007945 */ /* 0x000fe40003800000 */
        /* <DEDUP_REMOVED lines=21> */
[----:B-12--5:R-:W-:Y:S05]  /*5730*/  CALL.REL.NOINC `($__internal_0_$__cuda_sm20_div_u64) ;  /* 0x0000004800c87944 */ /* 0x026fea0003c00000 */
[----:B------:R-:W-:Y:S01]  /*5740*/  IADD3 R10, P2, RZ, -R40, RZ ;  /* 0x80000028ff0a7210 */ /* 0x000fe20007f5e0ff */
[----:B------:R-:W-:Y:S02]  /*5750*/  ULDC.64 UR4, c[0x0][0x2f0] ;  /* 0x0000bc0000047ab9 */ /* 0x000fe40000000a00 */
[----:B------:R-:W-:Y:S02]  /*5760*/  MOV R5, UR4 ;  /* 0x0000000400057c02 */ /* 0x000fe40008000f00 */
[----:B------:R-:W-:Y:S02]  /*5770*/  IADD3.X R38, RZ, ~R39, RZ, P2, !PT ;  /* 0x80000027ff267210 */ /* 0x000fe400017fe4ff */
[----:B------:R-:W-:Y:S01]  /*5780*/  MOV R39, UR5 ;  /* 0x0000000500277c02 */ /* 0x000fe20008000f00 */
[----:B------:R-:W-:-:S04]  /*5790*/  IMAD.WIDE.U32 R68, R10, R5, R68 ;  /* 0x000000050a447225 */ /* 0x000fc800078e0044 */
[----:B------:R-:W-:Y:S01]  /*57a0*/  IMAD R11, R38, R5, RZ ;  /* 0x00000005260b7224 */ /* 0x000fe200078e02ff */
[----:B------:R-:W-:-:S03]  /*57b0*/  MOV R38, R40 ;  /* 0x0000002800267202 */ /* 0x000fc60000000f00 */
[----:B------:R-:W-:-:S05]  /*57c0*/  IMAD R11, R10, R39, R11 ;  /* 0x000000270a0b7224 */ /* 0x000fca00078e020b */
[----:B------:R-:W-:Y:S01]  /*57d0*/  IADD3 R11, R11, R69, RZ ;  /* 0x000000450b0b7210 */ /* 0x000fe20007ffe0ff */
[----:B------:R-:W-:Y:S05]  /*57e0*/  BRA `(.L_x_44) ;  /* 0x0000000000547947 */ /* 0x000fea0003800000 */
.L_x_43:
[----:B------:R-:W3:Y:S01]  /*57f0*/  I2F.U32.RP R41, R5 ;  /* 0x0000000500297306 */ /* 0x000ee20000209000 */
[----:B------:R-:W-:Y:S01]  /*5800*/  IMAD.MOV.U32 R42, RZ, RZ, RZ ;  /* 0x000000ffff2a7224 */ /* 0x000fe200078e00ff */
[----:B------:R-:W-:-:S06]  /*5810*/  ISETP.NE.U32.AND P2, PT, R5, RZ, PT ;  /* 0x000000ff0500720c */ /* 0x000fcc0003f45070 */
[----:B---3--:R-:W3:Y:S02]  /*5820*/  MUFU.RCP R40, R41 ;  /* 0x0000002900287308 */ /* 0x008ee40000001000 */
[----:B---3--:R-:W-:-:S06]  /*5830*/  IADD3 R40, R40, 0xffffffe, RZ ;  /* 0x0ffffffe28287810 */ /* 0x008fcc0007ffe0ff */
[----:B------:R-:W2:Y:S02]  /*5840*/  F2I.FTZ.U32.TRUNC.NTZ R43, R40 ;  /* 0x00000028002b7305 */ /* 0x000ea4000021f000 */
[----:B--2---:R-:W-:-:S05]  /*5850*/  IADD3 R10, RZ, -R43, RZ ;  /* 0x8000002bff0a7210 */ /* 0x004fca0007ffe0ff */
[----:B------:R-:W-:-:S04]  /*5860*/  IMAD R10, R10, R5, RZ ;  /* 0x000000050a0a7224 */ /* 0x000fc800078e02ff */
[----:B------:R-:W-:-:S06]  /*5870*/  IMAD.HI.U32 R11, R43, R10, R42 ;  /* 0x0000000a2b0b7227 */ /* 0x000fcc00078e002a */
[----:B------:R-:W-:-:S04]  /*5880*/  IMAD.HI.U32 R38, R11, R68, RZ ;  /* 0x000000440b267227 */ /* 0x000fc800078e00ff */
[----:B------:R-:W-:Y:S01]  /*5890*/  IMAD.MOV.U32 R11, RZ, RZ, RZ ;  /* 0x000000ffff0b7224 */ /* 0x000fe200078e00ff */
[----:B------:R-:W-:-:S05]  /*58a0*/  IADD3 R10, -R38, RZ, RZ ;  /* 0x000000ff260a7210 */ /* 0x000fca0007ffe1ff */
[----:B------:R-:W-:-:S05]  /*58b0*/  IMAD R10, R5, R10, R68 ;  /* 0x0000000a050a7224 */ /* 0x000fca00078e0244 */
[----:B------:R-:W-:-:S13]  /*58c0*/  ISETP.GE.U32.AND P4, PT, R10, R5, PT ;  /* 0x000000050a00720c */ /* 0x000fda0003f86070 */
[----:B------:R-:W-:Y:S01]  /*58d0*/  @P4 IMAD.IADD R10, R10, 0x1, -R5 ;  /* 0x000000010a0a4824 */ /* 0x000fe200078e0a05 */
[----:B------:R-:W-:-:S04]  /*58e0*/  @P4 IADD3 R38, R38, 0x1, RZ ;  /* 0x0000000126264810 */ /* 0x000fc80007ffe0ff */
[----:B------:R-:W-:-:S13]  /*58f0*/  ISETP.GE.U32.AND P3, PT, R10, R5, PT ;  /* 0x000000050a00720c */ /* 0x000fda0003f66070 */
[----:B------:R-:W-:Y:S01]  /*5900*/  @P3 VIADD R38, R38, 0x1 ;  /* 0x0000000126263836 */ /* 0x000fe20000000000 */
[----:B------:R-:W-:-:S04]  /*5910*/  @!P2 LOP3.LUT R38, RZ, R5, RZ, 0x33, !PT ;  /* 0x00000005ff26a212 */ /* 0x000fc800078e33ff */
[----:B------:R-:W-:-:S05]  /*5920*/  IADD3 R10, -R38, RZ, RZ ;  /* 0x000000ff260a7210 */ /* 0x000fca0007ffe1ff */
[----:B------:R-:W-:Y:S02]  /*5930*/  IMAD R68, R5, R10, R68 ;  /* 0x0000000a05447224 */ /* 0x000fe400078e0244 */
.L_x_44:
[----:B------:R-:W-:Y:S05]  /*5940*/  BSYNC B0 ;  /* 0x0000000000007941 */ /* 0x000fea0003800000 */
.L_x_42:
        /* <DEDUP_REMOVED lines=26> */
[-C--:B------:R-:W-:Y:S01]  /*5af0*/  IADD3 R5, P2, RZ, -R40.reuse, RZ ;  /* 0x80000028ff057210 */ /* 0x080fe20007f5e0ff */
[----:B------:R-:W-:Y:S01]  /*5b00*/  ULDC.64 UR4, c[0x0][0x2f0] ;  /* 0x0000bc0000047ab9 */ /* 0x000fe20000000a00 */
[----:B------:R-:W-:Y:S02]  /*5b10*/  MOV R38, R40 ;  /* 0x0000002800267202 */ /* 0x000fe40000000f00 */
[----:B------:R-:W-:Y:S01]  /*5b20*/  IADD3.X R8, RZ, ~R39, RZ, P2, !PT ;  /* 0x80000027ff087210 */ /* 0x000fe200017fe4ff */
[----:B------:R-:W-:-:S04]  /*5b30*/  IMAD.WIDE.U32 R50, R5, UR4, R50 ;  /* 0x0000000405327c25 */ /* 0x000fc8000f8e0032 */
[----:B------:R-:W-:-:S04]  /*5b40*/  IMAD R8, R8, UR4, RZ ;  /* 0x0000000408087c24 */ /* 0x000fc8000f8e02ff */
[----:B------:R-:W-:Y:S01]  /*5b50*/  IMAD R5, R5, UR5, R8 ;  /* 0x0000000505057c24 */ /* 0x000fe2000f8e0208 */
[----:B------:R-:W-:-:S04]  /*5b60*/  MOV R8, R50 ;  /* 0x0000003200087202 */ /* 0x000fc80000000f00 */
[----:B------:R-:W-:Y:S01]  /*5b70*/  IADD3 R9, R5, R51, RZ ;  /* 0x0000003305097210 */ /* 0x000fe20007ffe0ff */
[----:B------:R-:W-:Y:S05]  /*5b80*/  BRA `(.L_x_47) ;  /* 0x0000000000547947 */ /* 0x000fea0003800000 */
.L_x_46:
        /* <DEDUP_REMOVED lines=21> */
.L_x_47:
[----:B------:R-:W-:Y:S05]  /*5ce0*/  BSYNC B0 ;  /* 0x0000000000007941 */ /* 0x000fea0003800000 */
.L_x_45:
        /* <DEDUP_REMOVED lines=8> */
[----:B------:R-:W-:-:S13]  /*5d70*/  @!P0 ISETP.GE.U32.AND.EX P3, PT, R8, R9, !P5, P2 ;  /* 0x000000090800820c */ /* 0x000fda0006f66120 */
[----:B------:R-:W-:Y:S05]  /*5d80*/  @!P3 BRA `(.L_x_48) ;  /* 0x00000000005cb947 */ /* 0x000fea0003800000 */
[----:B------:R2:W-:Y:S01]  /*5d90*/  STG.E.64 desc[UR20][R10.64], R6 ;  /* 0x000000060a007986 */ /* 0x0005e2000c101b14 */
[----:B------:R-:W-:Y:S05]  /*5da0*/  BRA `(.L_x_48) ;  /* 0x0000000000547947 */ /* 0x000fea0003800000 */
.L_x_35:
[----:B------:R-:W-:Y:S01]  /*5db0*/  ULDC UR4, c[0x0][0x214] ;  /* 0x0000850000047ab9 */ /* 0x000fe20000000800 */
[----:B------:R-:W-:Y:S01]  /*5dc0*/  VIADD R5, R36, 0x1 ;  /* 0x0000000124057836 */ /* 0x000fe20000000000 */
[----:B------:R-:W-:Y:S01]  /*5dd0*/  ISETP.GE.AND P0, PT, R61, UR4, PT ;  /* 0x000000043d007c0c */ /* 0x000fe2000bf06270 */
[----:B------:R-:W-:Y:S02]  /*5de0*/  ULDC.64 UR4, c[0x0][0x2f8] ;  /* 0x0000be0000047ab9 */ /* 0x000fe40000000a00 */
[----:B------:R-:W-:Y:S02]  /*5df0*/  IADD3 R40, P4, R64, UR4, RZ ;  /* 0x0000000440287c10 */ /* 0x000fe4000ff9e0ff */
[C---:B------:R-:W-:Y:S02]  /*5e00*/  ISETP.LT.AND P2, PT, R36.reuse, UR6, !P0 ;  /* 0x0000000624007c0c */ /* 0x040fe4000c741270 */
[----:B------:R-:W-:Y:S01]  /*5e10*/  ISETP.LT.AND P3, PT, R5, UR6, !P0 ;  /* 0x0000000605007c0c */ /* 0x000fe2000c761270 */
[----:B------:R-:W-:Y:S01]  /*5e20*/  VIADD R5, R36, 0x2 ;  /* 0x0000000224057836 */ /* 0x000fe20000000000 */
[----:B------:R-:W-:-:S02]  /*5e30*/  IADD3.X R41, R65, UR5, RZ, P4, !PT ;  /* 0x0000000541297c10 */ /* 0x000fc4000a7fe4ff */
[----:B------:R-:W-:-:S04]  /*5e40*/  IADD3 R44, P4, R40, UR4, RZ ;  /* 0x00000004282c7c10 */ /* 0x000fc8000ff9e0ff */
[----:B------:R-:W-:-:S03]  /*5e50*/  IADD3.X R45, R41, UR5, RZ, P4, !PT ;  /* 0x00000005292d7c10 */ /* 0x000fc6000a7fe4ff */
[----:B------:R-:W-:Y:S02]  /*5e60*/  @P2 IMAD.MOV.U32 R42, RZ, RZ, R64 ;  /* 0x000000ffff2a2224 */ /* 0x000fe400078e0040 */
[----:B------:R-:W-:-:S05]  /*5e70*/  @P2 IMAD.MOV.U32 R43, RZ, RZ, R65 ;  /* 0x000000ffff2b2224 */ /* 0x000fca00078e0041 */
[----:B------:R1:W-:Y:S01]  /*5e80*/  @P2 STG.E.64 desc[UR20][R42.64], R70 ;  /* 0x000000462a002986 */ /* 0x0003e2000c101b14 */
[----:B------:R-:W-:Y:S02]  /*5e90*/  ISETP.LT.AND P2, PT, R5, UR6, !P0 ;  /* 0x0000000605007c0c */ /* 0x000fe4000c741270 */
[----:B------:R-:W-:Y:S01]  /*5ea0*/  ISETP.LT.AND P0, PT, R38, UR6, !P0 ;  /* 0x0000000626007c0c */ /* 0x000fe2000c701270 */
[----:B------:R1:W-:Y:S01]  /*5eb0*/  @P3 STG.E.64 desc[UR20][R40.64], R10 ;  /* 0x0000000a28003986 */ /* 0x0003e2000c101b14 */
[----:B------:R-:W-:-:S04]  /*5ec0*/  IADD3 R38, P4, R44, UR4, RZ ;  /* 0x000000042c267c10 */ /* 0x000fc8000ff9e0ff */
[----:B------:R-:W-:-:S05]  /*5ed0*/  IADD3.X R39, R45, UR5, RZ, P4, !PT ;  /* 0x000000052d277c10 */ /* 0x000fca000a7fe4ff */
[----:B------:R1:W-:Y:S04]  /*5ee0*/  @P2 STG.E.64 desc[UR20][R44.64], R8 ;  /* 0x000000082c002986 */ /* 0x0003e8000c101b14 */
[----:B------:R1:W-:Y:S02]  /*5ef0*/  @P0 STG.E.64 desc[UR20][R38.64], R6 ;  /* 0x0000000626000986 */ /* 0x0003e4000c101b14 */
.L_x_48:
[----:B------:R-:W-:Y:S05]  /*5f00*/  BSYNC B1 ;  /* 0x0000000000017941 */ /* 0x000fea0003800000 */
.L_x_34:
[----:B------:R-:W-:Y:S01]  /*5f10*/  ULDC.64 UR4, c[0x0][0x310] ;  /* 0x0000c40000047ab9 */ /* 0x000fe20000000a00 */
[----:B------:R-:W-:Y:S01]  /*5f20*/  BSSY B1, `(.L_x_49) ;  /* 0x00000ec000017945 */ /* 0x000fe20003800000 */
[----:B-12---:R-:W-:-:S04]  /*5f30*/  IADD3 R6, P0, R64, UR4, RZ ;  /* 0x0000000440067c10 */ /* 0x006fc8000ff1e0ff */
[----:B------:R-:W-:Y:S01]  /*5f40*/  IADD3.X R7, R65, UR5, RZ, P0, !PT ;  /* 0x0000000541077c10 */ /* 0x000fe200087fe4ff */
[----:B------:R-:W-:Y:S08]  /*5f50*/  @P1 BRA `(.L_x_50) ;  /* 0x0000000c00541947 */ /* 0x000ff00003800000 */
        /* <DEDUP_REMOVED lines=11> */
[----:B-----5:R-:W-:Y:S05]  /*6010*/  CALL.REL.NOINC `($__internal_0_$__cuda_sm20_div_u64) ;  /* 0x0000004000907944 */ /* 0x020fea0003c00000 */
[----:B------:R-:W-:-:S04]  /*6020*/  IADD3 R5, P0, RZ, -R40, RZ ;  /* 0x80000028ff057210 */ /* 0x000fc80007f1e0ff */
[----:B------:R-:W-:Y:S01]  /*6030*/  IADD3.X R39, RZ, ~R39, RZ, P0, !PT ;  /* 0x80000027ff277210 */ /* 0x000fe200007fe4ff */
[----:B------:R-:W-:-:S04]  /*6040*/  IMAD.WIDE.U32 R8, R34, R5, R8 ;  /* 0x0000000522087225 */ /* 0x000fc800078e0008 */
[----:B------:R-:W-:-:S04]  /*6050*/  IMAD R10, R39, R34, RZ ;  /* 0x00000022270a7224 */ /* 0x000fc800078e02ff */
[----:B------:R-:W-:Y:S01]  /*6060*/  IMAD R5, R0, R5, R10 ;  /* 0x0000000500057224 */ /* 0x000fe200078e020a */
[----:B------:R-:W-:-:S04]  /*6070*/  MOV R10, R40 ;  /* 0x00000028000a7202 */ /* 0x000fc80000000f00 */
[----:B------:R-:W-:Y:S01]  /*6080*/  IADD3 R9, R5, R9, RZ ;  /* 0x0000000905097210 */ /* 0x000fe20007ffe0ff */
[----:B------:R-:W-:Y:S05]  /*6090*/  BRA `(.L_x_53) ;  /* 0x0000000000547947 */ /* 0x000fea0003800000 */
.L_x_52:
[----:B------:R-:W1:Y:S01]  /*60a0*/  I2F.U32.RP R11, R34 ;  /* 0x00000022000b7306 */ /* 0x000e620000209000 */
[----:B------:R-:W-:Y:S01]  /*60b0*/  IMAD.MOV.U32 R38, RZ, RZ, RZ ;  /* 0x000000ffff267224 */ /* 0x000fe200078e00ff */
[----:B------:R-:W-:-:S06]  /*60c0*/  ISETP.NE.U32.AND P0, PT, R34, RZ, PT ;  /* 0x000000ff2200720c */ /* 0x000fcc0003f05070 */
[----:B-1----:R-:W1:Y:S02]  /*60d0*/  MUFU.RCP R9, R11 ;  /* 0x0000000b00097308 */ /* 0x002e640000001000 */
[----:B-1----:R-:W-:-:S06]  /*60e0*/  IADD3 R9, R9, 0xffffffe, RZ ;  /* 0x0ffffffe09097810 */ /* 0x002fcc0007ffe0ff */
[----:B------:R-:W1:Y:S02]  /*60f0*/  F2I.FTZ.U32.TRUNC.NTZ R39, R9 ;  /* 0x0000000900277305 */ /* 0x000e64000021f000 */
[----:B-1----:R-:W-:Y:S01]  /*6100*/  IADD3 R5, RZ, -R39, RZ ;  /* 0x80000027ff057210 */ /* 0x002fe20007ffe0ff */
[----:B------:R-:W-:-:S04]  /*6110*/  IMAD.MOV.U32 R9, RZ, RZ, RZ ;  /* 0x000000ffff097224 */ /* 0x000fc800078e00ff */
        /* <DEDUP_REMOVED lines=13> */
.L_x_53:
[----:B------:R-:W-:Y:S05]  /*61f0*/  BSYNC B0 ;  /* 0x0000000000007941 */ /* 0x000fea0003800000 */
.L_x_51:
[----:B------:R-:W-:Y:S01]  /*6200*/  ULDC.64 UR4, c[0x0][0x210] ;  /* 0x0000840000047ab9 */ /* 0x000fe20000000a00 */
[--C-:B------:R-:W-:Y:S02]  /*6210*/  SHF.R.U64 R5, R8, 0x3, R9.reuse ;  /* 0x0000000308057819 */ /* 0x100fe40000001209 */
[----:B------:R-:W-:Y:S02]  /*6220*/  ISETP.GE.AND P0, PT, R61, UR5, PT ;  /* 0x000000053d007c0c */ /* 0x000fe4000bf06270 */
[----:B------:R-:W-:Y:S02]  /*6230*/  ISETP.GE.U32.AND P2, PT, R10, R5, PT ;  /* 0x000000050a00720c */ /* 0x000fe40003f46070 */
[----:B------:R-:W-:Y:S02]  /*6240*/  SHF.R.U32.HI R9, RZ, 0x3, R9 ;  /* 0x00000003ff097819 */ /* 0x000fe40000011609 */
[----:B------:R-:W-:Y:S02]  /*6250*/  ISETP.LT.AND P3, PT, R4, UR4, !P0 ;  /* 0x0000000404007c0c */ /* 0x000fe4000c761270 */
[----:B------:R-:W-:-:S04]  /*6260*/  SHF.R.S32.HI R10, RZ, 0x1f, R10 ;  /* 0x0000001fff0a7819 */ /* 0x000fc8000001140a */
[----:B------:R-:W-:-:S13]  /*6270*/  ISETP.GE.U32.AND.EX P2, PT, R10, R9, P3, P2 ;  /* 0x000000090a00720c */ /* 0x000fda0001f46120 */
[----:B------:R1:W4:Y:S01]  /*6280*/  @P2 LDG.E.LTC128B.64 R32, desc[UR20][R24.64] ;  /* 0x0000001418202981 */ /* 0x000322000c1e1b20 */
[----:B------:R-:W-:Y:S01]  /*6290*/  IADD3 R10, P2, R22, R24, RZ ;  /* 0x00000018160a7210 */ /* 0x000fe20007f5e0ff */
[----:B------:R-:W-:Y:S04]  /*62a0*/  BSSY B0, `(.L_x_54) ;  /* 0x000002a000007945 */ /* 0x000fe80003800000 */
[----:B------:R-:W-:Y:S01]  /*62b0*/  IMAD.X R11, R23, 0x1, R25, P2 ;  /* 0x00000001170b7824 */ /* 0x000fe200010e0619 */
        /* <DEDUP_REMOVED lines=19> */
.L_x_55:
        /* <DEDUP_REMOVED lines=21> */
.L_x_56:
[----:B------:R-:W-:Y:S05]  /*6540*/  BSYNC B0 ;  /* 0x0000000000007941 */ /* 0x000fea0003800000 */
.L_x_54:
[--C-:B------:R-:W-:Y:S01]  /*6550*/  SHF.R.U64 R5, R8, 0x3, R9.reuse ;  /* 0x0000000308057819 */ /* 0x100fe20000001209 */
[----:B------:R-:W-:Y:S01]  /*6560*/  VIADD R8, R36, 0x9 ;  /* 0x0000000924087836 */ /* 0x000fe20000000000 */
[----:B------:R-:W-:Y:S01]  /*6570*/  ULDC UR4, c[0x0][0x210] ;  /* 0x0000840000047ab9 */ /* 0x000fe20000000800 */
[----:B------:R-:W-:Y:S02]  /*6580*/  SHF.R.U32.HI R9, RZ, 0x3, R9 ;  /* 0x00000003ff097819 */ /* 0x000fe40000011609 */
[----:B------:R-:W-:Y:S02]  /*6590*/  ISETP.GE.U32.AND P2, PT, R24, R5, PT ;  /* 0x000000051800720c */ /* 0x000fe40003f46070 */
        /* <DEDUP_REMOVED lines=18> */
[-C--:B------:R-:W-:Y:S02]  /*66c0*/  IADD3 R5, P2, RZ, -R40.reuse, RZ ;  /* 0x80000028ff057210 */ /* 0x080fe40007f5e0ff */
[----:B------:R-:W-:Y:S02]  /*66d0*/  MOV R11, R40 ;  /* 0x00000028000b7202 */ /* 0x000fe40000000f00 */
[----:B------:R-:W-:Y:S01]  /*66e0*/  IADD3.X R39, RZ, ~R39, RZ, P2, !PT ;  /* 0x80000027ff277210 */ /* 0x000fe200017fe4ff */
[----:B------:R-:W-:-:S04]  /*66f0*/  IMAD.WIDE.U32 R24, R34, R5, R24 ;  /* 0x0000000522187225 */ /* 0x000fc800078e0018 */
[----:B------:R-:W-:-:S04]  /*6700*/  IMAD R10, R39, R34, RZ ;  /* 0x00000022270a7224 */ /* 0x000fc800078e02ff */
[----:B------:R-:W-:Y:S01]  /*6710*/  IMAD R10, R0, R5, R10 ;  /* 0x00000005000a7224 */ /* 0x000fe200078e020a */
[----:B------:R-:W-:-:S04]  /*6720*/  MOV R5, R24 ;  /* 0x0000001800057202 */ /* 0x000fc80000000f00 */
[----:B------:R-:W-:Y:S01]  /*6730*/  IADD3 R10, R10, R25, RZ ;  /* 0x000000190a0a7210 */ /* 0x000fe20007ffe0ff */
[----:B------:R-:W-:Y:S05]  /*6740*/  BRA `(.L_x_59) ;  /* 0x0000000000507947 */ /* 0x000fea0003800000 */
.L_x_58:
        /* <DEDUP_REMOVED lines=20> */
.L_x_59:
[----:B------:R-:W-:Y:S05]  /*6890*/  BSYNC B0 ;  /* 0x0000000000007941 */ /* 0x000fea0003800000 */
.L_x_57:
        /* <DEDUP_REMOVED lines=32> */
.L_x_61:
        /* <DEDUP_REMOVED lines=8> */
[----:B------:R-:W-:-:S04]  /*6b20*/  IMAD.HI.U32 R5, R11, R0, R10 ;  /* 0x000000000b057227 */ /* 0x000fc800078e000a */
[----:B------:R-:W-:Y:S02]  /*6b30*/  IMAD.MOV.U32 R0, RZ, RZ, RZ ;  /* 0x000000ffff007224 */ /* 0x000fe400078e00ff */
        /* <DEDUP_REMOVED lines=11> */
.L_x_62:
[----:B------:R-:W-:Y:S05]  /*6bf0*/  BSYNC B0 ;  /* 0x0000000000007941 */ /* 0x000fea0003800000 */
.L_x_60:
        /* <DEDUP_REMOVED lines=8> */
[----:B------:R-:W-:Y:S05]  /*6c80*/  @!P2 BRA `(.L_x_63) ;  /* 0x000000000054a947 */ /* 0x000fea0003800000 */
[----:B------:R2:W4:Y:S01]  /*6c90*/  LDG.E.LTC128B.64 R26, desc[UR20][R22.64] ;  /* 0x00000014161a7981 */ /* 0x000522000c1e1b20 */
[----:B------:R-:W-:Y:S05]  /*6ca0*/  BRA `(.L_x_63) ;  /* 0x00000000004c7947 */ /* 0x000fea0003800000 */
.L_x_50:
[----:B------:R-:W-:Y:S01]  /*6cb0*/  ULDC UR4, c[0x0][0x214] ;  /* 0x0000850000047ab9 */ /* 0x000fe20000000800 */
[----:B------:R-:W-:Y:S01]  /*6cc0*/  IADD3 R8, P0, R22, R24, RZ ;  /* 0x0000001816087210 */ /* 0x000fe20007f1e0ff */
[----:B------:R-:W-:Y:S01]  /*6cd0*/  VIADD R2, R36, 0x9 ;  /* 0x0000000924027836 */ /* 0x000fe20000000000 */
[----:B------:R-:W-:-:S04]  /*6ce0*/  ISETP.GE.AND P3, PT, R61, UR4, PT ;  /* 0x000000043d007c0c */ /* 0x000fc8000bf66270 */
[----:B------:R-:W-:Y:S01]  /*6cf0*/  ISETP.LT.AND P2, PT, R4, UR6, !P3 ;  /* 0x0000000604007c0c */ /* 0x000fe2000df41270 */
[----:B------:R-:W-:Y:S02]  /*6d00*/  VIADD R0, R36, 0xa ;  /* 0x0000000a24007836 */ /* 0x000fe40000000000 */
[----:B------:R-:W-:-:S03]  /*6d10*/  IMAD.X R9, R23, 0x1, R25, P0 ;  /* 0x0000000117097824 */ /* 0x000fc600000e0619 */
[----:B------:R-:W-:Y:S01]  /*6d20*/  ISETP.LT.AND P0, PT, R0, UR6, !P3 ;  /* 0x0000000600007c0c */ /* 0x000fe2000df01270 */
[----:B------:R-:W-:Y:S01]  /*6d30*/  VIADD R0, R36, 0xb ;  /* 0x0000000b24007836 */ /* 0x000fe20000000000 */
[----:B------:R-:W-:-:S05]  /*6d40*/  IADD3 R10, P4, R22, R8, RZ ;  /* 0x00000008160a7210 */ /* 0x000fca0007f9e0ff */
[----:B------:R1:W4:Y:S01]  /*6d50*/  @P2 LDG.E.LTC128B.64 R32, desc[UR20][R24.64] ;  /* 0x0000001418202981 */ /* 0x000322000c1e1b20 */
[----:B------:R-:W-:Y:S01]  /*6d60*/  ISETP.LT.AND P2, PT, R2, UR6, !P3 ;  /* 0x0000000602007c0c */ /* 0x000fe2000df41270 */
[C---:B------:R-:W-:Y:S01]  /*6d70*/  IMAD.X R11, R23.reuse, 0x1, R9, P4 ;  /* 0x00000001170b7824 */ /* 0x040fe200020e0609 */
[----:B------:R-:W-:Y:S02]  /*6d80*/  ISETP.LT.AND P3, PT, R0, UR6, !P3 ;  /* 0x0000000600007c0c */ /* 0x000fe4000df61270 */
[----:B------:R-:W-:Y:S02]  /*6d90*/  IADD3 R22, P4, R22, R10, RZ ;  /* 0x0000000a16167210 */ /* 0x000fe40007f9e0ff */
[----:B------:R1:W4:Y:S03]  /*6da0*/  @P0 LDG.E.LTC128B.64 R28, desc[UR20][R10.64] ;  /* 0x000000140a1c0981 */ /* 0x000326000c1e1b20 */
[----:B------:R-:W-:-:S04]  /*6db0*/  IMAD.X R23, R23, 0x1, R11, P4 ;  /* 0x0000000117177824 */ /* 0x000fc800020e060b */
[----:B------:R1:W4:Y:S04]  /*6dc0*/  @P2 LDG.E.LTC128B.64 R30, desc[UR20][R8.64] ;  /* 0x00000014081e2981 */ /* 0x000328000c1e1b20 */
[----:B------:R1:W4:Y:S02]  /*6dd0*/  @P3 LDG.E.LTC128B.64 R26, desc[UR20][R22.64] ;  /* 0x00000014161a3981 */ /* 0x000324000c1e1b20 */
.L_x_63:
[----:B------:R-:W-:Y:S05]  /*6de0*/  BSYNC B1 ;  /* 0x0000000000017941 */ /* 0x000fea0003800000 */
.L_x_49:
[----:B------:R-:W-:Y:S06]  /*6df0*/  BAR.SYNC.DEFER_BLOCKING 0x0 ;  /* 0x0000000000007b1d */ /* 0x000fec0000010000 */
[----:B-----5:R-:W-:Y:S04]  /*6e00*/  STS.128 [R37], R16 ;  /* 0x0000001025007388 */ /* 0x020fe80000000c00 */
[----:B------:R-:W-:Y:S01]  /*6e10*/  STS.128 [R37+0x40], R12 ;  /* 0x0000400c25007388 */ /* 0x000fe20000000c00 */
[----:B------:R-:W-:Y:S06]  /*6e20*/  BAR.SYNC.DEFER_BLOCKING 0x0 ;  /* 0x0000000000007b1d */ /* 0x000fec0000010000 */
[----:B------:R-:W3:Y:S04]  /*6e30*/  LDS.64 R2, [R35+UR8] ;  /* 0x0000000823027984 */ /* 0x000ee80008000a00 */
[----:B-1----:R-:W1:Y:S04]  /*6e40*/  LDS.64 R8, [R35+UR8+0x120] ;  /* 0x0001200823087984 */ /* 0x002e680008000a00 */
[----:B------:R-:W1:Y:S04]  /*6e50*/  LDS.64 R10, [R35+UR8+0x240] ;  /* 0x00024008230a7984 */ /* 0x000e680008000a00 */
[----:B--2---:R-:W2:Y:S01]  /*6e60*/  LDS.64 R22, [R35+UR8+0x360] ;  /* 0x0003600823167984 */ /* 0x004ea20008000a00 */
[----:B---3--:R-:W-:-:S02]  /*6e70*/  DMUL R2, R2, R62 ;  /* 0x0000003e02027228 */ /* 0x008fc40000000000 */
[-C--:B-1----:R-:W-:Y:S02]  /*6e80*/  DMUL R8, R8, R62.reuse ;  /* 0x0000003e08087228 */ /* 0x082fe40000000000 */
[----:B------:R-:W-:-:S04]  /*6e90*/  DMUL R10, R10, R62 ;  /* 0x0000003e0a0a7228 */ /* 0x000fc80000000000 */
[----:B----4-:R-:W-:Y:S02]  /*6ea0*/  DFMA R2, R32, R58, R2 ;  /* 0x0000003a2002722b */ /* 0x010fe40000000002 */
[----:B--2---:R-:W-:Y:S02]  /*6eb0*/  DMUL R62, R22, R62 ;  /* 0x0000003e163e7228 */ /* 0x004fe40000000000 */
[-C--:B------:R-:W-:Y:S02]  /*6ec0*/  DFMA R8, R30, R58.reuse, R8 ;  /* 0x0000003a1e08722b */ /* 0x080fe40000000008 */
[----:B------:R-:W-:-:S04]  /*6ed0*/  DFMA R10, R28, R58, R10 ;  /* 0x0000003a1c0a722b */ /* 0x000fc8000000000a */
[----:B------:R-:W-:Y:S01]  /*6ee0*/  DFMA R58, R26, R58, R62 ;  /* 0x0000003a1a3a722b */ /* 0x000fe2000000003e */
[----:B------:R-:W-:Y:S10]  /*6ef0*/  @P1 BRA `(.L_x_64) ;  /* 0x0000000c00b01947 */ /* 0x000ff40003800000 */
[----:B------:R-:W-:Y:S01]  /*6f00*/  IADD3 R12, P0, -R20, R6, RZ ;  /* 0x00000006140c7210 */ /* 0x000fe20007f1e1ff */
[----:B------:R-:W-:Y:S01]  /*6f10*/  ULDC UR4, c[0x0][0x2f4] ;  /* 0x0000bd0000047ab9 */ /* 0x000fe20000000800 */
[----:B------:R-:W-:Y:S01]  /*6f20*/  BSSY B0, `(.L_x_65) ;  /* 0x0000030000007945 */ /* 0x000fe20003800000 */
[----:B------:R-:W-:Y:S02]  /*6f30*/  IMAD.U32 R17, RZ, RZ, UR4 ;  /* 0x00000004ff117e24 */ /* 0x000fe4000f8e00ff */
[----:B------:R-:W-:-:S05]  /*6f40*/  IMAD.X R13, R7, 0x1, ~R21, P0 ;  /* 0x00000001070d7824 */ /* 0x000fca00000e0e15 */
        /* <DEDUP_REMOVED lines=9> */
[----:B------:R-:W-:Y:S05]  /*6fe0*/  CALL.REL.NOINC `($__internal_0_$__cuda_sm20_div_u64) ;  /* 0x00000030009c7944 */ /* 0x000fea0003c00000 */
[----:B------:R-:W-:Y:S01]  /*6ff0*/  IADD3 R0, P0, RZ, -R40, RZ ;  /* 0x80000028ff007210 */ /* 0x000fe20007f1e0ff */
[----:B------:R-:W-:Y:S02]  /*7000*/  ULDC.64 UR4, c[0x0][0x2f0] ;  /* 0x0000bc0000047ab9 */ /* 0x000fe40000000a00 */
[----:B------:R-:W-:Y:S02]  /*7010*/  MOV R15, UR4 ;  /* 0x00000004000f7c02 */ /* 0x000fe40008000f00 */
[----:B------:R-:W-:Y:S02]  /*7020*/  IADD3.X R14, RZ, ~R39, RZ, P0, !PT ;  /* 0x80000027ff0e7210 */ /* 0x000fe400007fe4ff */
[----:B------:R-:W-:Y:S01]  /*7030*/  MOV R17, UR5 ;  /* 0x0000000500117c02 */ /* 0x000fe20008000f00 */
[----:B------:R-:W-:-:S04]  /*7040*/  IMAD.WIDE.U32 R18, R0, R15, R12 ;  /* 0x0000000f00127225 */ /* 0x000fc800078e000c */
[----:B------:R-:W-:Y:S02]  /*7050*/  IMAD R5, R14, R15, RZ ;  /* 0x0000000f0e057224 */ /* 0x000fe400078e02ff */
[----:B------:R-:W-:Y:S02]  /*7060*/  IMAD.MOV.U32 R13, RZ, RZ, R40 ;  /* 0x000000ffff0d7224 */ /* 0x000fe400078e0028 */
[----:B------:R-:W-:Y:S01]  /*7070*/  IMAD R5, R0, R17, R5 ;  /* 0x0000001100057224 */ /* 0x000fe200078e0205 */
[----:B------:R-:W-:-:S03]  /*7080*/  MOV R0, R18 ;  /* 0x0000001200007202 */ /* 0x000fc60000000f00 */
[----:B------:R-:W-:Y:S01]  /*7090*/  IMAD.IADD R5, R5, 0x1, R19 ;  /* 0x0000000105057824 */ /* 0x000fe200078e0213 */
[----:B------:R-:W-:Y:S05]  /*70a0*/  BRA `(.L_x_67) ;  /* 0x00000000005c7947 */ /* 0x000fea0003800000 */
.L_x_66:
[----:B------:R-:W-:Y:S01]  /*70b0*/  ULDC UR4, c[0x0][0x2f0] ;  /* 0x0000bc0000047ab9 */ /* 0x000fe20000000800 */
[----:B------:R-:W-:Y:S01]  /*70c0*/  IMAD.MOV.U32 R18, RZ, RZ, RZ ;  /* 0x000000ffff127224 */ /* 0x000fe200078e00ff */
[----:B------:R-:W-:-:S04]  /*70d0*/  MOV R15, UR4 ;  /* 0x00000004000f7c02 */ /* 0x000fc80008000f00 */
[----:B------:R-:W1:Y:S01]  /*70e0*/  I2F.U32.RP R14, R15 ;  /* 0x0000000f000e7306 */ /* 0x000e620000209000 */
[----:B------:R-:W-:-:S07]  /*70f0*/  ISETP.NE.U32.AND P0, PT, R15, RZ, PT ;  /* 0x000000ff0f00720c */ /* 0x000fce0003f05070 */
[----:B-1----:R-:W1:Y:S02]  /*7100*/  MUFU.RCP R5, R14 ;  /* 0x0000000e00057308 */ /* 0x002e640000001000 */
[----:B-1----:R-:W-:-:S06]  /*7110*/  VIADD R5, R5, 0xffffffe ;  /* 0x0ffffffe05057836 */ /* 0x002fcc0000000000 */
[----:B------:R-:W1:Y:S02]  /*7120*/  F2I.FTZ.U32.TRUNC.NTZ R19, R5 ;  /* 0x0000000500137305 */ /* 0x000e64000021f000 */
[----:B-1----:R-:W-:Y:S01]  /*7130*/  IMAD R13, R19, R15, RZ ;  /* 0x0000000f130d7224 */ /* 0x002fe200078e02ff */
[----:B------:R-:W-:-:S04]  /*7140*/  MOV R5, RZ ;  /* 0x000000ff00057202 */ /* 0x000fc80000000f00 */
[----:B------:R-:W-:-:S05]  /*7150*/  IADD3 R13, -R13, RZ, RZ ;  /* 0x000000ff0d0d7210 */ /* 0x000fca0007ffe1ff */
        /* <DEDUP_REMOVED lines=12> */
.L_x_67:
[----:B------:R-:W-:Y:S05]  /*7220*/  BSYNC B0 ;  /* 0x0000000000007941 */ /* 0x000fea0003800000 */
.L_x_65:
        /* <DEDUP_REMOVED lines=25> */
[----:B-1----:R-:W-:Y:S05]  /*73c0*/  CALL.REL.NOINC `($__internal_0_$__cuda_sm20_div_u64) ;  /* 0x0000002c00a47944 */ /* 0x002fea0003c00000 */
[-C--:B------:R-:W-:Y:S01]  /*73d0*/  IADD3 R0, P1, RZ, -R40.reuse, RZ ;  /* 0x80000028ff007210 */ /* 0x080fe20007f3e0ff */
[----:B------:R-:W-:Y:S01]  /*73e0*/  ULDC.64 UR4, c[0x0][0x2f0] ;  /* 0x0000bc0000047ab9 */ /* 0x000fe20000000a00 */
[----:B------:R-:W-:Y:S02]  /*73f0*/  MOV R3, R40 ;  /* 0x0000002800037202 */ /* 0x000fe40000000f00 */
[----:B------:R-:W-:Y:S02]  /*7400*/  IADD3.X R2, RZ, ~R39, RZ, P1, !PT ;  /* 0x80000027ff027210 */ /* 0x000fe40000ffe4ff */
[----:B------:R-:W-:Y:S02]  /*7410*/  MOV R15, UR4 ;  /* 0x00000004000f7c02 */ /* 0x000fe40008000f00 */
[----:B------:R-:W-:-:S03]  /*7420*/  MOV R17, UR5 ;  /* 0x0000000500117c02 */ /* 0x000fc60008000f00 */
[-C--:B------:R-:W-:Y:S02]  /*7430*/  IMAD R2, R2, R15.reuse, RZ ;  /* 0x0000000f02027224 */ /* 0x080fe400078e02ff */
[----:B------:R-:W-:-:S04]  /*7440*/  IMAD.WIDE.U32 R12, R0, R15, R12 ;  /* 0x0000000f000c7225 */ /* 0x000fc800078e000c */
[----:B------:R-:W-:-:S05]  /*7450*/  IMAD R2, R0, R17, R2 ;  /* 0x0000001100027224 */ /* 0x000fca00078e0202 */
[----:B------:R-:W-:Y:S01]  /*7460*/  IADD3 R2, R2, R13, RZ ;  /* 0x0000000d02027210 */ /* 0x000fe20007ffe0ff */
[----:B------:R-:W-:Y:S05]  /*7470*/  BRA `(.L_x_70) ;  /* 0x0000000000507947 */ /* 0x000fea0003800000 */
.L_x_69:
[----:B-1----:R-:W1:Y:S01]  /*7480*/  I2F.U32.RP R6, R15 ;  /* 0x0000000f00067306 */ /* 0x002e620000209000 */
        /* <DEDUP_REMOVED lines=19> */
.L_x_70:
[----:B------:R-:W-:Y:S05]  /*75c0*/  BSYNC B0 ;  /* 0x0000000000007941 */ /* 0x000fea0003800000 */
.L_x_68:
        /* <DEDUP_REMOVED lines=37> */
.L_x_72:
        /* <DEDUP_REMOVED lines=20> */
.L_x_73:
[----:B------:R-:W-:Y:S05]  /*7960*/  BSYNC B0 ;  /* 0x0000000000007941 */ /* 0x000fea0003800000 */
.L_x_71:
        /* <DEDUP_REMOVED lines=26> */
[----:B------:R-:W-:Y:S01]  /*7b10*/  IADD3 R3, P1, RZ, -R40, RZ ;  /* 0x80000028ff037210 */ /* 0x000fe20007f3e0ff */
[----:B------:R-:W-:-:S03]  /*7b20*/  ULDC.64 UR4, c[0x0][0x2f0] ;  /* 0x0000bc0000047ab9 */ /* 0x000fc60000000a00 */
[----:B------:R-:W-:Y:S01]  /*7b30*/  IADD3.X R0, RZ, ~R39, RZ, P1, !PT ;  /* 0x80000027ff007210 */ /* 0x000fe20000ffe4ff */
[----:B------:R-:W-:-:S04]  /*7b40*/  IMAD.WIDE.U32 R20, R3, UR4, R20 ;  /* 0x0000000403147c25 */ /* 0x000fc8000f8e0014 */
[----:B------:R-:W-:Y:S01]  /*7b50*/  IMAD R0, R0, UR4, RZ ;  /* 0x0000000400007c24 */ /* 0x000fe2000f8e02ff */
[----:B------:R-:W-:-:S03]  /*7b60*/  MOV R15, R20 ;  /* 0x00000014000f7202 */ /* 0x000fc60000000f00 */
[----:B------:R-:W-:Y:S01]  /*7b70*/  IMAD R0, R3, UR5, R0 ;  /* 0x0000000503007c24 */ /* 0x000fe2000f8e0200 */
[----:B------:R-:W-:-:S04]  /*7b80*/  MOV R3, R40 ;  /* 0x0000002800037202 */ /* 0x000fc80000000f00 */
[----:B------:R-:W-:Y:S01]  /*7b90*/  IADD3 R2, R0, R21, RZ ;  /* 0x0000001500027210 */ /* 0x000fe20007ffe0ff */
[----:B------:R-:W-:Y:S05]  /*7ba0*/  BRA `(.L_x_76) ;  /* 0x0000000000507947 */ /* 0x000fea0003800000 */
.L_x_75:
        /* <DEDUP_REMOVED lines=20> */
.L_x_76:
[----:B------:R-:W-:Y:S05]  /*7cf0*/  BSYNC B0 ;  /* 0x0000000000007941 */ /* 0x000fea0003800000 */
.L_x_74:
        /* <DEDUP_REMOVED lines=12> */
.L_x_64:
[----:B------:R-:W-:Y:S01]  /*7dc0*/  ULDC UR4, c[0x0][0x214] ;  /* 0x0000850000047ab9 */ /* 0x000fe20000000800 */
[C---:B------:R-:W-:Y:S01]  /*7dd0*/  VIADD R0, R36.reuse, 0x9 ;  /* 0x0000000924007836 */ /* 0x040fe20000000000 */
[----:B------:R-:W-:Y:S01]  /*7de0*/  ISETP.GE.AND P0, PT, R61, UR4, PT ;  /* 0x000000043d007c0c */ /* 0x000fe2000bf06270 */
[----:B------:R-:W-:Y:S01]  /*7df0*/  VIADD R36, R36, 0xa ;  /* 0x0000000a24247836 */ /* 0x000fe20000000000 */
[----:B------:R-:W-:Y:S02]  /*7e00*/  ULDC.64 UR4, c[0x0][0x2f8] ;  /* 0x0000be0000047ab9 */ /* 0x000fe40000000a00 */
[----:B------:R-:W-:Y:S02]  /*7e10*/  ISETP.LT.AND P4, PT, R4, UR6, !P0 ;  /* 0x0000000604007c0c */ /* 0x000fe4000c781270 */
[----:B------:R-:W-:Y:S02]  /*7e20*/  ISETP.LT.AND P2, PT, R0, UR6, !P0 ;  /* 0x0000000600007c0c */ /* 0x000fe4000c741270 */
[----:B------:R-:W-:-:S02]  /*7e30*/  IADD3 R4, P1, R6, UR4, RZ ;  /* 0x0000000406047c10 */ /* 0x000fc4000ff3e0ff */
[----:B------:R-:W-:Y:S02]  /*7e40*/  ISETP.LT.AND P0, PT, R36, UR6, !P0 ;  /* 0x0000000624007c0c */ /* 0x000fe4000c701270 */
[----:B------:R-:W-:Y:S02]  /*7e50*/  IADD3.X R5, R7, UR5, RZ, P1, !PT ;  /* 0x0000000507057c10 */ /* 0x000fe40008ffe4ff */
[----:B------:R-:W-:-:S03]  /*7e60*/  IADD3 R12, P1, R4, UR4, RZ ;  /* 0x00000004040c7c10 */ /* 0x000fc6000ff3e0ff */
[----:B------:R3:W-:Y:S01]  /*7e70*/  @P4 STG.E.64 desc[UR20][R6.64], R2 ;  /* 0x0000000206004986 */ /* 0x0007e2000c101b14 */
[----:B------:R-:W-:-:S03]  /*7e80*/  IADD3.X R13, R5, UR5, RZ, P1, !PT ;  /* 0x00000005050d7c10 */ /* 0x000fc60008ffe4ff */
[----:B------:R3:W-:Y:S04]  /*7e90*/  @P2 STG.E.64 desc[UR20][R4.64], R8 ;  /* 0x0000000804002986 */ /* 0x0007e8000c101b14 */
[----:B------:R3:W-:Y:S01]  /*7ea0*/  @P0 STG.E.64 desc[UR20][R12.64], R10 ;  /* 0x0000000a0c000986 */ /* 0x0007e2000c101b14 */
[----:B------:R-:W-:-:S04]  /*7eb0*/  IADD3 R14, P0, R12, UR4, RZ ;  /* 0x000000040c0e7c10 */ /* 0x000fc8000ff1e0ff */
[----:B------:R-:W-:Y:S01]  /*7ec0*/  IADD3.X R15, R13, UR5, RZ, P0, !PT ;  /* 0x000000050d0f7c10 */ /* 0x000fe200087fe4ff */
[----:B------:R-:W-:Y:S08]  /*7ed0*/  @!P3 BRA `(.L_x_77) ;  /* 0x000000200098b947 */ /* 0x000ff00003800000 */
[----:B------:R1:W-:Y:S01]  /*7ee0*/  STG.E.64 desc[UR20][R14.64], R58 ;  /* 0x0000003a0e007986 */ /* 0x0003e2000c101b14 */
[----:B------:R-:W-:Y:S05]  /*7ef0*/  BRA `(.L_x_77) ;  /* 0x0000002000907947 */ /* 0x000fea0003800000 */
.L_x_18:
[----:B------:R-:W-:Y:S01]  /*7f00*/  BAR.SYNC.DEFER_BLOCKING 0x0 ;  /* 0x0000000000007b1d */ /* 0x000fe20000010000 */
[----:B------:R-:W-:-:S05]  /*7f10*/  ISETP.LE.AND P1, PT, R60, UR18, PT ;  /* 0x000000123c007c0c */ /* 0x000fca000bf23270 */
[----:B------:R-:W-:Y:S01]  /*7f20*/  BSSY B1, `(.L_x_78) ;  /* 0x0000110000017945 */ /* 0x000fe20003800000 */
[----:B------:R-:W-:-:S04]  /*7f30*/  DEPBAR.LE SB5, 0x2 ;  /* 0x0000d0800000791a */ /* 0x000fc80000000000 */
[----:B------:R-:W-:Y:S04]  /*7f40*/  STS.128 [R37], R4 ;  /* 0x0000000425007388 */ /* 0x000fe80000000c00 */
[----:B------:R-:W-:Y:S01]  /*7f50*/  STS.128 [R37+0x40], R8 ;  /* 0x0000400825007388 */ /* 0x000fe20000000c00 */
[----:B------:R-:W-:Y:S06]  /*7f60*/  BAR.SYNC.DEFER_BLOCKING 0x0 ;  /* 0x0000000000007b1d */ /* 0x000fec0000010000 */
[----:B------:R-:W4:Y:S04]  /*7f70*/  LDS.64 R26, [R35+UR8] ;  /* 0x00000008231a7984 */ /* 0x000f280008000a00 */
[----:B-1----:R-:W1:Y:S04]  /*7f80*/  LDS.64 R24, [R35+UR8+0x120] ;  /* 0x0001200823187984 */ /* 0x002e680008000a00 */
[----:B---3--:R-:W3:Y:S04]  /*7f90*/  LDS.64 R22, [R35+UR8+0x240] ;  /* 0x0002400823167984 */ /* 0x008ee80008000a00 */
[----:B------:R-:W2:Y:S01]  /*7fa0*/  LDS.64 R2, [R35+UR8+0x360] ;  /* 0x0003600823027984 */ /* 0x000ea20008000a00 */
[----:B----4-:R-:W-:-:S02]  /*7fb0*/  DMUL R26, R26, R62 ;  /* 0x0000003e1a1a7228 */ /* 0x010fc40000000000 */
[-C--:B-1----:R-:W-:Y:S02]  /*7fc0*/  DMUL R24, R24, R62.reuse ;  /* 0x0000003e18187228 */ /* 0x082fe40000000000 */
[-C--:B---3--:R-:W-:Y:S02]  /*7fd0*/  DMUL R22, R22, R62.reuse ;  /* 0x0000003e16167228 */ /* 0x088fe40000000000 */
[----:B--2---:R-:W-:Y:S01]  /*7fe0*/  DMUL R2, R2, R62 ;  /* 0x0000003e02027228 */ /* 0x004fe20000000000 */
        /* <DEDUP_REMOVED lines=16> */
[----:B------:R-:W-:Y:S01]  /*80f0*/  IMAD.MOV.U32 R69, RZ, RZ, R67 ;  /* 0x000000ffff457224 */ /* 0x000fe200078e0043 */
[----:B------:R-:W-:Y:S02]  /*8100*/  MOV R11, UR4 ;  /* 0x00000004000b7c02 */ /* 0x000fe40008000f00 */
[----:B------:R-:W-:Y:S02]  /*8110*/  IADD3.X R4, RZ, ~R39, RZ, P0, !PT ;  /* 0x80000027ff047210 */ /* 0x000fe400007fe4ff */
[----:B------:R-:W-:Y:S01]  /*8120*/  MOV R29, UR5 ;  /* 0x00000005001d7c02 */ /* 0x000fe20008000f00 */
[----:B------:R-:W-:-:S04]  /*8130*/  IMAD.WIDE.U32 R68, R0, R11, R68 ;  /* 0x0000000b00447225 */ /* 0x000fc800078e0044 */
[----:B------:R-:W-:-:S04]  /*8140*/  IMAD R4, R4, R11, RZ ;  /* 0x0000000b04047224 */ /* 0x000fc800078e02ff */
[----:B------:R-:W-:Y:S01]  /*8150*/  IMAD R0, R0, R29, R4 ;  /* 0x0000001d00007224 */ /* 0x000fe200078e0204 */
[----:B------:R-:W-:-:S03]  /*8160*/  MOV R4, R40 ;  /* 0x0000002800047202 */ /* 0x000fc60000000f00 */
[----:B------:R-:W-:Y:S01]  /*8170*/  IMAD.IADD R5, R69, 0x1, R0 ;  /* 0x0000000145057824 */ /* 0x000fe200078e0200 */
[----:B------:R-:W-:Y:S05]  /*8180*/  BRA `(.L_x_82) ;  /* 0x00000000005c7947 */ /* 0x000fea0003800000 */
.L_x_81:
        /* <DEDUP_REMOVED lines=8> */
[----:B-1----:R-:W-:-:S05]  /*8210*/  IMAD R5, R9, R11, RZ ;  /* 0x0000000b09057224 */ /* 0x002fca00078e02ff */
[----:B------:R-:W-:-:S05]  /*8220*/  IADD3 R5, -R5, RZ, RZ ;  /* 0x000000ff05057210 */ /* 0x000fca0007ffe1ff */
[----:B------:R-:W-:-:S06]  /*8230*/  IMAD.HI.U32 R5, R9, R5, R8 ;  /* 0x0000000509057227 */ /* 0x000fcc00078e0008 */
[----:B------:R-:W-:Y:S01]  /*8240*/  IMAD.HI.U32 R4, R5, R68, RZ ;  /* 0x0000004405047227 */ /* 0x000fe200078e00ff */
[----:B------:R-:W-:-:S04]  /*8250*/  MOV R5, RZ ;  /* 0x000000ff00057202 */ /* 0x000fc80000000f00 */
        /* <DEDUP_REMOVED lines=10> */
.L_x_82:
[----:B------:R-:W-:Y:S05]  /*8300*/  BSYNC B0 ;  /* 0x0000000000007941 */ /* 0x000fea0003800000 */
.L_x_80:
        /* <DEDUP_REMOVED lines=14> */
[----:B------:R-:W-:Y:S02]  /*83f0*/  @P4 IMAD.MOV.U32 R8, RZ, RZ, R64 ;  /* 0x000000ffff084224 */ /* 0x000fe400078e0040 */
[----:B------:R-:W-:Y:S02]  /*8400*/  @P4 IMAD.MOV.U32 R9, RZ, RZ, R65 ;  /* 0x000000ffff094224 */ /* 0x000fe400078e0041 */
[----:B------:R-:W-:-:S03]  /*8410*/  IMAD.X R7, R5, 0x1, ~R21, P2 ;  /* 0x0000000105077824 */ /* 0x000fc600010e0e15 */
[----:B------:R1:W-:Y:S02]  /*8420*/  @P4 STG.E.64 desc[UR20][R8.64], R26 ;  /* 0x0000001a08004986 */ /* 0x0003e4000c101b14 */
        /* <DEDUP_REMOVED lines=21> */
.L_x_84:
[----:B------:R-:W2:Y:S01]  /*8580*/  I2F.U32.RP R10, R11 ;  /* 0x0000000b000a7306 */ /* 0x000ea20000209000 */
[----:B-1----:R-:W-:Y:S01]  /*8590*/  IMAD.MOV.U32 R8, RZ, RZ, RZ ;  /* 0x000000ffff087224 */ /* 0x002fe200078e00ff */
[----:B------:R-:W-:-:S06]  /*85a0*/  ISETP.NE.U32.AND P2, PT, R11, RZ, PT ;  /* 0x000000ff0b00720c */ /* 0x000fcc0003f45070 */
[----:B--2---:R-:W1:Y:S02]  /*85b0*/  MUFU.RCP R9, R10 ;  /* 0x0000000a00097308 */ /* 0x004e640000001000 */
[----:B-1----:R-:W-:-:S06]  /*85c0*/  IADD3 R9, R9, 0xffffffe, RZ ;  /* 0x0ffffffe09097810 */ /* 0x002fcc0007ffe0ff */
[----:B------:R-:W1:Y:S02]  /*85d0*/  F2I.FTZ.U32.TRUNC.NTZ R9, R9 ;  /* 0x0000000900097305 */ /* 0x000e64000021f000 */
[----:B-1----:R-:W-:-:S05]  /*85e0*/  IADD3 R0, RZ, -R9, RZ ;  /* 0x80000009ff007210 */ /* 0x002fca0007ffe0ff */
        /* <DEDUP_REMOVED lines=14> */
.L_x_85:
[----:B------:R-:W-:Y:S05]  /*86d0*/  BSYNC B0 ;  /* 0x0000000000007941 */ /* 0x000fea0003800000 */
.L_x_83:
        /* <DEDUP_REMOVED lines=37> */
.L_x_87:
        /* <DEDUP_REMOVED lines=20> */
.L_x_88:
[----:B------:R-:W-:Y:S05]  /*8a70*/  BSYNC B0 ;  /* 0x0000000000007941 */ /* 0x000fea0003800000 */
.L_x_86:
        /* <DEDUP_REMOVED lines=27> */
[----:B------:R-:W-:-:S03]  /*8c30*/  ULDC.64 UR4, c[0x0][0x2f0] ;  /* 0x0000bc0000047ab9 */ /* 0x000fc60000000a00 */
[----:B------:R-:W-:Y:S01]  /*8c40*/  IADD3.X R0, RZ, ~R39, RZ, P2, !PT ;  /* 0x80000027ff007210 */ /* 0x000fe200017fe4ff */
[----:B------:R-:W-:-:S04]  /*8c50*/  IMAD.WIDE.U32 R8, R7, UR4, R8 ;  /* 0x0000000407087c25 */ /* 0x000fc8000f8e0008 */
[----:B------:R-:W-:-:S04]  /*8c60*/  IMAD R0, R0, UR4, RZ ;  /* 0x0000000400007c24 */ /* 0x000fc8000f8e02ff */
[----:B------:R-:W-:Y:S01]  /*8c70*/  IMAD R0, R7, UR5, R0 ;  /* 0x0000000507007c24 */ /* 0x000fe2000f8e0200 */
[----:B------:R-:W-:-:S04]  /*8c80*/  MOV R7, R40 ;  /* 0x0000002800077202 */ /* 0x000fc80000000f00 */
[----:B------:R-:W-:Y:S01]  /*8c90*/  IADD3 R6, R0, R9, RZ ;  /* 0x0000000900067210 */ /* 0x000fe20007ffe0ff */
[----:B------:R-:W-:Y:S05]  /*8ca0*/  BRA `(.L_x_91) ;  /* 0x0000000000507947 */ /* 0x000fea0003800000 */
.L_x_90:
        /* <DEDUP_REMOVED lines=20> */
.L_x_91:
[----:B------:R-:W-:Y:S05]  /*8df0*/  BSYNC B0 ;  /* 0x0000000000007941 */ /* 0x000fea0003800000 */
.L_x_89:
        /* <DEDUP_REMOVED lines=12> */
.L_x_79:
[----:B------:R-:W-:Y:S01]  /*8ec0*/  ULDC.64 UR6, c[0x0][0x210] ;  /* 0x0000840000067ab9 */ /* 0x000fe20000000a00 */
[C---:B------:R-:W-:Y:S01]  /*8ed0*/  VIADD R0, R36.reuse, 0x1 ;  /* 0x0000000124007836 */ /* 0x040fe20000000000 */
[----:B------:R-:W-:Y:S01]  /*8ee0*/  ISETP.GE.AND P0, PT, R61, UR7, PT ;  /* 0x000000073d007c0c */ /* 0x000fe2000bf06270 */
[----:B------:R-:W-:Y:S01]  /*8ef0*/  ULDC.64 UR4, c[0x0][0x2f8] ;  /* 0x0000be0000047ab9 */ /* 0x000fe20000000a00 */
[----:B------:R-:W-:Y:S01]  /*8f00*/  VIADD R4, R36, 0x3 ;  /* 0x0000000324047836 */ /* 0x000fe20000000000 */
[----:B------:R-:W-:Y:S02]  /*8f10*/  IADD3 R6, P4, R64, UR4, RZ ;  /* 0x0000000440067c10 */ /* 0x000fe4000ff9e0ff */
[----:B------:R-:W-:Y:S02]  /*8f20*/  ISETP.LT.AND P2, PT, R36, UR6, !P0 ;  /* 0x0000000624007c0c */ /* 0x000fe4000c741270 */
        /* <DEDUP_REMOVED lines=15> */
.L_x_92:
[----:B------:R-:W-:Y:S05]  /*9020*/  BSYNC B1 ;  /* 0x0000000000017941 */ /* 0x000fea0003800000 */
.L_x_78:
[----:B------:R-:W-:Y:S01]  /*9030*/  BAR.SYNC.DEFER_BLOCKING 0x0 ;  /* 0x0000000000007b1d */ /* 0x000fe20000010000 */
[----:B------:R-:W-:-:S05]  /*9040*/  VIADD R0, R36, 0x8 ;  /* 0x0000000824007836 */ /* 0x000fca0000000000 */
[----:B------:R-:W-:Y:S02]  /*9050*/  ULDC.64 UR4, c[0x0][0x310] ;  /* 0x0000c40000047ab9 */ /* 0x000fe40000000a00 */
[----:B--2---:R-:W-:-:S04]  /*9060*/  IADD3 R8, P0, R64, UR4, RZ ;  /* 0x0000000440087c10 */ /* 0x004fc8000ff1e0ff */
[----:B------:R-:W-:Y:S01]  /*9070*/  IADD3.X R9, R65, UR5, RZ, P0, !PT ;  /* 0x0000000541097c10 */ /* 0x000fe200087fe4ff */
[----:B-----5:R-:W-:Y:S04]  /*9080*/  STS.128 [R37], R16 ;  /* 0x0000001025007388 */ /* 0x020fe80000000c00 */
[----:B------:R-:W-:Y:S01]  /*9090*/  STS.128 [R37+0x40], R12 ;  /* 0x0000400c25007388 */ /* 0x000fe20000000c00 */
[----:B------:R-:W-:Y:S06]  /*90a0*/  BAR.SYNC.DEFER_BLOCKING 0x0 ;  /* 0x0000000000007b1d */ /* 0x000fec0000010000 */
[----:B------:R-:W2:Y:S04]  /*90b0*/  LDS.64 R6, [R35+UR8] ;  /* 0x0000000823067984 */ /* 0x000ea80008000a00 */
[----:B-1----:R-:W1:Y:S04]  /*90c0*/  LDS.64 R4, [R35+UR8+0x120] ;  /* 0x0001200823047984 */ /* 0x002e680008000a00 */
[----:B------:R-:W3:Y:S04]  /*90d0*/  LDS.64 R2, [R35+UR8+0x240] ;  /* 0x0002400823027984 */ /* 0x000ee80008000a00 */
[----:B------:R-:W4:Y:S01]  /*90e0*/  LDS.64 R10, [R35+UR8+0x360] ;  /* 0x00036008230a7984 */ /* 0x000f220008000a00 */
[----:B--2---:R-:W-:-:S02]  /*90f0*/  DMUL R6, R6, R62 ;  /* 0x0000003e06067228 */ /* 0x004fc40000000000 */
[-C--:B-1----:R-:W-:Y:S02]  /*9100*/  DMUL R4, R4, R62.reuse ;  /* 0x0000003e04047228 */ /* 0x082fe40000000000 */
[-C--:B---3--:R-:W-:Y:S02]  /*9110*/  DMUL R2, R2, R62.reuse ;  /* 0x0000003e02027228 */ /* 0x088fe40000000000 */
[----:B----4-:R-:W-:Y:S01]  /*9120*/  DMUL R62, R10, R62 ;  /* 0x0000003e0a3e7228 */ /* 0x010fe20000000000 */
        /* <DEDUP_REMOVED lines=24> */
[----:B------:R-:W-:Y:S02]  /*92b0*/  IMAD R12, R12, R17, R13 ;  /* 0x000000110c0c7224 */ /* 0x000fe400078e020d */
[----:B------:R-:W-:Y:S02]  /*92c0*/  IMAD.MOV.U32 R13, RZ, RZ, R40 ;  /* 0x000000ffff0d7224 */ /* 0x000fe400078e0028 */
[----:B------:R-:W-:Y:S01]  /*92d0*/  IMAD.IADD R12, R12, 0x1, R19 ;  /* 0x000000010c0c7824 */ /* 0x000fe200078e0213 */
[----:B------:R-:W-:Y:S05]  /*92e0*/  BRA `(.L_x_96) ;  /* 0x00000000005c7947 */ /* 0x000fea0003800000 */
.L_x_95:
        /* <DEDUP_REMOVED lines=17> */
[----:B------:R-:W-:Y:S02]  /*9400*/  ISETP.GE.U32.AND P1, PT, R12, R15, PT ;  /* 0x0000000f0c00720c */ /* 0x000fe40003f26070 */
[----:B------:R-:W-:-:S11]  /*9410*/  MOV R12, RZ ;  /* 0x000000ff000c7202 */ /* 0x000fd60000000f00 */
[----:B------:R-:W-:Y:S01]  /*9420*/  @P1 VIADD R13, R13, 0x1 ;  /* 0x000000010d0d1836 */ /* 0x000fe20000000000 */
[----:B------:R-:W-:-:S04]  /*9430*/  @!P0 LOP3.LUT R13, RZ, R15, RZ, 0x33, !PT ;  /* 0x0000000fff0d8212 */ /* 0x000fc800078e33ff */
[----:B------:R-:W-:-:S05]  /*9440*/  IADD3 R11, -R13, RZ, RZ ;  /* 0x000000ff0d0b7210 */ /* 0x000fca0007ffe1ff */
[----:B------:R-:W-:Y:S02]  /*9450*/  IMAD R11, R15, R11, R10 ;  /* 0x0000000b0f0b7224 */ /* 0x000fe400078e020a */
.L_x_96:
[----:B------:R-:W-:Y:S05]  /*9460*/  BSYNC B0 ;  /* 0x0000000000007941 */ /* 0x000fea0003800000 */
.L_x_94:
        /* <DEDUP_REMOVED lines=37> */
.L_x_98:
        /* <DEDUP_REMOVED lines=20> */
.L_x_99:
[----:B------:R-:W-:Y:S05]  /*9800*/  BSYNC B0 ;  /* 0x0000000000007941 */ /* 0x000fea0003800000 */
.L_x_97:
        /* <DEDUP_REMOVED lines=37> */
.L_x_101:
        /* <DEDUP_REMOVED lines=20> */
.L_x_102:
[----:B------:R-:W-:Y:S05]  /*9ba0*/  BSYNC B0 ;  /* 0x0000000000007941 */ /* 0x000fea0003800000 */
.L_x_100:
        /* <DEDUP_REMOVED lines=36> */
.L_x_104:
        /* <DEDUP_REMOVED lines=20> */
.L_x_105:
[----:B------:R-:W-:Y:S05]  /*9f30*/  BSYNC B0 ;  /* 0x0000000000007941 */ /* 0x000fea0003800000 */
.L_x_103:
        /* <DEDUP_REMOVED lines=12> */
.L_x_93:
[----:B------:R-:W-:Y:S01]  /*a000*/  ULDC UR4, c[0x0][0x214] ;  /* 0x0000850000047ab9 */ /* 0x000fe20000000800 */
[----:B------:R-:W-:Y:S01]  /*a010*/  VIADD R10, R36, 0x9 ;  /* 0x00000009240a7836 */ /* 0x000fe20000000000 */
[----:B------:R-:W-:Y:S01]  /*a020*/  ISETP.GE.AND P0, PT, R61, UR4, PT ;  /* 0x000000043d007c0c */ /* 0x000fe2000bf06270 */
[----:B------:R-:W-:Y:S02]  /*a030*/  ULDC.64 UR4, c[0x0][0x2f8] ;  /* 0x0000be0000047ab9 */ /* 0x000fe40000000a00 */
[----:B------:R-:W-:Y:S02]  /*a040*/  IADD3 R12, P1, R8, UR4, RZ ;  /* 0x00000004080c7c10 */ /* 0x000fe4000ff3e0ff */
[----:B------:R-:W-:Y:S01]  /*a050*/  ISETP.LT.AND P3, PT, R0, UR6, !P0 ;  /* 0x0000000600007c0c */ /* 0x000fe2000c761270 */
[----:B------:R-:W-:Y:S01]  /*a060*/  VIADD R0, R36, 0xa ;  /* 0x0000000a24007836 */ /* 0x000fe20000000000 */
[----:B------:R-:W-:Y:S01]  /*a070*/  ISETP.LT.AND P2, PT, R10, UR6, !P0 ;  /* 0x000000060a007c0c */ /* 0x000fe2000c741270 */
[----:B------:R-:W-:Y:S01]  /*a080*/  VIADD R36, R36, 0xb ;  /* 0x0000000b24247836 */ /* 0x000fe20000000000 */
[----:B------:R-:W-:-:S02]  /*a090*/  IADD3.X R13, R9, UR5, RZ, P1, !PT ;  /* 0x00000005090d7c10 */ /* 0x000fc40008ffe4ff */
[----:B------:R-:W-:Y:S02]  /*a0a0*/  IADD3 R10, P4, R12, UR4, RZ ;  /* 0x000000040c0a7c10 */ /* 0x000fe4000ff9e0ff */
[----:B------:R-:W-:Y:S02]  /*a0b0*/  ISETP.LT.AND P1, PT, R0, UR6, !P0 ;  /* 0x0000000600007c0c */ /* 0x000fe4000c721270 */
[----:B------:R-:W-:Y:S02]  /*a0c0*/  ISETP.LT.AND P0, PT, R36, UR6, !P0 ;  /* 0x0000000624007c0c */ /* 0x000fe4000c701270 */
[----:B------:R-:W-:Y:S01]  /*a0d0*/  IADD3.X R11, R13, UR5, RZ, P4, !PT ;  /* 0x000000050d0b7c10 */ /* 0x000fe2000a7fe4ff */
[----:B------:R1:W-:Y:S01]  /*a0e0*/  @P3 STG.E.64 desc[UR20][R8.64], R6 ;  /* 0x0000000608003986 */ /* 0x0003e2000c101b14 */
[----:B------:R-:W-:-:S03]  /*a0f0*/  IADD3 R14, P4, R10, UR4, RZ ;  /* 0x000000040a0e7c10 */ /* 0x000fc6000ff9e0ff */
[----:B------:R1:W-:Y:S01]  /*a100*/  @P2 STG.E.64 desc[UR20][R12.64], R4 ;  /* 0x000000040c002986 */ /* 0x0003e2000c101b14 */
[----:B------:R-:W-:-:S03]  /*a110*/  IADD3.X R15, R11, UR5, RZ, P4, !PT ;  /* 0x000000050b0f7c10 */ /* 0x000fc6000a7fe4ff */
[----:B------:R1:W-:Y:S04]  /*a120*/  @P1 STG.E.64 desc[UR20][R10.64], R2 ;  /* 0x000000020a001986 */ /* 0x0003e8000c101b14 */
[----:B------:R1:W-:Y:S02]  /*a130*/  @P0 STG.E.64 desc[UR20][R14.64], R62 ;  /* 0x0000003e0e000986 */ /* 0x0003e4000c101b14 */
.L_x_77:
[----:B------:R-:W-:Y:S05]  /*a140*/  BSYNC B2 ;  /* 0x0000000000027941 */ /* 0x000fea0003800000 */
.L_x_17:
[----:B------:R-:W-:Y:S05]  /*a150*/  @!P6 EXIT ;  /* 0x000000000000e94d */ /* 0x000fea0003800000 */
[----:B------:R-:W4:Y:S08]  /*a160*/  LDC R0, c[0x0][0x224] ;  /* 0x00008900ff007b82 */ /* 0x000f300000000800 */
[----:B------:R-:W-:Y:S01]  /*a170*/  BAR.SYNC.DEFER_BLOCKING 0x0 ;  /* 0x0000000000007b1d */ /* 0x000fe20000010000 */
[----:B------:R-:W-:Y:S01]  /*a180*/  ISETP.GT.AND P0, PT, R55, RZ, PT ;  /* 0x000000ff3700720c */ /* 0x000fe20003f04270 */
[----:B------:R-:W-:-:S05]  /*a190*/  VIADD R57, R57, 0x1 ;  /* 0x0000000139397836 */ /* 0x000fca0000000000 */
[----:B----4-:R-:W-:-:S04]  /*a1a0*/  ISETP.NE.AND P1, PT, R57, R0, PT ;  /* 0x000000003900720c */ /* 0x010fc80003f25270 */
[----:B------:R-:W-:-:S03]  /*a1b0*/  SEL R57, R57, RZ, P1 ;  /* 0x000000ff39397207 */ /* 0x000fc60000800000 */
[----:B------:R-:W-:Y:S06]  /*a1c0*/  @P0 EXIT ;  /* 0x000000000000094d */ /* 0x000fec0003800000 */
[----:B------:R-:W-:Y:S01]  /*a1d0*/  @!PT LDS RZ, [RZ] ;  /* 0x00000000fffff984 */ /* 0x000fe20000000800 */
[----:B------:R-:W-:Y:S01]  /*a1e0*/  @!PT LDS RZ, [RZ] ;  /* 0x00000000fffff984 */ /* 0x000fe20000000800 */
[----:B------:R-:W-:Y:S01]  /*a1f0*/  @!PT LDS RZ, [RZ] ;  /* 0x00000000fffff984 */ /* 0x000fe20000000800 */
[----:B------:R-:W-:Y:S01]  /*a200*/  @!PT LDS RZ, [RZ] ;  /* 0x00000000fffff984 */ /* 0x000fe20000000800 */
[----:B------:R-:W-:Y:S06]  /*a210*/  MEMBAR.ALL.GPU ;  /* 0x0000000000007992 */ /* 0x000fec000000a000 */
[----:B------:R-:W-:-:S00]  /*a220*/  ERRBAR ;  /* 0x00000000000079ab */ /* 0x000fc00000000000 */
[----:B------:R-:W-:Y:S06]  /*a230*/  CGAERRBAR ;  /* 0x00000000000075ab */ /* 0x000fec0000000000 */
[----:B------:R-:W-:Y:S01]  /*a240*/  STG.E.STRONG.GPU desc[UR20][R52.64], R57 ;  /* 0x0000003934007986 */ /* 0x000fe2000c10f914 */
[----:B------:R-:W-:Y:S05]  /*a250*/  EXIT ;  /* 0x000000000000794d */ /* 0x000fea0003800000 */
        .weak           $__internal_0_$__cuda_sm20_div_u64
        .type           $__internal_0_$__cuda_sm20_div_u64,@function
        .size           $__internal_0_$__cuda_sm20_div_u64,(.L_x_107 - $__internal_0_$__cuda_sm20_div_u64)
$__internal_0_$__cuda_sm20_div_u64:
[----:B------:R-:W-:-:S06]  /*a260*/  IMAD.MOV.U32 R47, RZ, RZ, R45 ;  /* 0x000000ffff2f7224 */ /* 0x000fcc00078e002d */
[----:B------:R-:W1:Y:S08]  /*a270*/  I2F.U64.RP R47, R46 ;  /* 0x0000002e002f7312 */ /* 0x000e700000309000 */
[----:B-1----:R-:W1:Y:S02]  /*a280*/  MUFU.RCP R43, R47 ;  /* 0x0000002f002b7308 */ /* 0x002e640000001000 */
[----:B-1----:R-:W-:-:S06]  /*a290*/  IADD3 R43, R43, 0x1ffffffe, RZ ;  /* 0x1ffffffe2b2b7810 */ /* 0x002fcc0007ffe0ff */
[----:B------:R-:W1:Y:S02]  /*a2a0*/  F2I.U64.TRUNC R78, R43 ;  /* 0x0000002b004e7311 */ /* 0x000e64000020d800 */
[----:B-1----:R-:W-:-:S04]  /*a2b0*/  IMAD.WIDE.U32 R76, R78, R46, RZ ;  /* 0x0000002e4e4c7225 */ /* 0x002fc800078e00ff */
[C---:B------:R-:W-:Y:S01]  /*a2c0*/  IMAD R39, R78.reuse, R45, R77 ;  /* 0x0000002d4e277224 */ /* 0x040fe200078e024d */
[----:B------:R-:W-:Y:S02]  /*a2d0*/  IADD3 R42, P2, RZ, -R76, RZ ;  /* 0x8000004cff2a7210 */ /* 0x000fe40007f5e0ff */
[----:B------:R-:W-:Y:S01]  /*a2e0*/  MOV R77, R78 ;  /* 0x0000004e004d7202 */ /* 0x000fe20000000f00 */
[----:B------:R-:W-:Y:S02]  /*a2f0*/  IMAD R40, R79, R46, R39 ;  /* 0x0000002e4f287224 */ /* 0x000fe400078e0227 */
[----:B------:R-:W-:-:S04]  /*a300*/  IMAD.HI.U32 R76, R78, R42, RZ ;  /* 0x0000002a4e4c7227 */ /* 0x000fc800078e00ff */
[----:B------:R-:W-:-:S04]  /*a310*/  IMAD.X R40, RZ, RZ, ~R40, P2 ;  /* 0x000000ffff287224 */ /* 0x000fc800010e0e28 */
[----:B------:R-:W-:-:S04]  /*a320*/  IMAD.WIDE.U32 R76, P4, R78, R40, R76 ;  /* 0x000000284e4c7225 */ /* 0x000fc8000788004c */
[C---:B------:R-:W-:Y:S02]  /*a330*/  IMAD R39, R79.reuse, R40, RZ ;  /* 0x000000284f277224 */ /* 0x040fe400078e02ff */
[----:B------:R-:W-:-:S04]  /*a340*/  IMAD.HI.U32 R42, P3, R79, R42, R76 ;  /* 0x0000002a4f2a7227 */ /* 0x000fc8000786004c */
[----:B------:R-:W-:Y:S01]  /*a350*/  IMAD.HI.U32 R40, R79, R40, RZ ;  /* 0x000000284f287227 */ /* 0x000fe200078e00ff */
[----:B------:R-:W-:-:S03]  /*a360*/  IADD3 R77, P2, R39, R42, RZ ;  /* 0x0000002a274d7210 */ /* 0x000fc60007f5e0ff */
[----:B------:R-:W-:Y:S02]  /*a370*/  IMAD.X R40, R40, 0x1, R79, P4 ;  /* 0x0000000128287824 */ /* 0x000fe400020e064f */
[----:B------:R-:W-:-:S03]  /*a380*/  IMAD.WIDE.U32 R78, R77, R46, RZ ;  /* 0x0000002e4d4e7225 */ /* 0x000fc600078e00ff */
[----:B------:R-:W-:Y:S01]  /*a390*/  IADD3.X R43, RZ, RZ, R40, P2, P3 ;  /* 0x000000ffff2b7210 */ /* 0x000fe200017e6428 */
[----:B------:R-:W-:Y:S01]  /*a3a0*/  IMAD R40, R77, R45, R79 ;  /* 0x0000002d4d287224 */ /* 0x000fe200078e024f */
[----:B------:R-:W-:-:S03]  /*a3b0*/  IADD3 R42, P2, RZ, -R78, RZ ;  /* 0x8000004eff2a7210 */ /* 0x000fc60007f5e0ff */
[----:B------:R-:W-:Y:S02]  /*a3c0*/  IMAD R40, R43, R46, R40 ;  /* 0x0000002e2b287224 */ /* 0x000fe400078e0228 */
[----:B------:R-:W-:-:S03]  /*a3d0*/  IMAD.HI.U32 R76, R77, R42, RZ ;  /* 0x0000002a4d4c7227 */ /* 0x000fc600078e00ff */
[----:B------:R-:W-:-:S05]  /*a3e0*/  IADD3.X R40, RZ, ~R40, RZ, P2, !PT ;  /* 0x80000028ff287210 */ /* 0x000fca00017fe4ff */
[----:B------:R-:W-:-:S04]  /*a3f0*/  IMAD.WIDE.U32 R76, P4, R77, R40, R76 ;  /* 0x000000284d4c7225 */ /* 0x000fc8000788004c */
[C---:B------:R-:W-:Y:S02]  /*a400*/  IMAD R39, R43.reuse, R40, RZ ;  /* 0x000000282b277224 */ /* 0x040fe400078e02ff */
[----:B------:R-:W-:-:S04]  /*a410*/  IMAD.HI.U32 R42, P3, R43, R42, R76 ;  /* 0x0000002a2b2a7227 */ /* 0x000fc8000786004c */
[----:B------:R-:W-:Y:S01]  /*a420*/  IMAD.HI.U32 R40, R43, R40, RZ ;  /* 0x000000282b287227 */ /* 0x000fe200078e00ff */
[----:B------:R-:W-:-:S03]  /*a430*/  IADD3 R39, P2, R39, R42, RZ ;  /* 0x0000002a27277210 */ /* 0x000fc60007f5e0ff */
[----:B------:R-:W-:Y:S01]  /*a440*/  IMAD.X R40, R40, 0x1, R43, P4 ;  /* 0x0000000128287824 */ /* 0x000fe200020e062b */
[----:B------:R-:W-:Y:S01]  /*a450*/  MOV R43, RZ ;  /* 0x000000ff002b7202 */ /* 0x000fe20000000f00 */
[----:B------:R-:W-:-:S03]  /*a460*/  IMAD.HI.U32 R42, R39, R38, RZ ;  /* 0x00000026272a7227 */ /* 0x000fc600078e00ff */
[----:B------:R-:W-:Y:S01]  /*a470*/  IADD3.X R40, RZ, RZ, R40, P2, P3 ;  /* 0x000000ffff287210 */ /* 0x000fe200017e6428 */
[----:B------:R-:W-:-:S04]  /*a480*/  IMAD.WIDE.U32 R42, R39, R41, R42 ;  /* 0x00000029272a7225 */ /* 0x000fc800078e002a */
[C---:B------:R-:W-:Y:S02]  /*a490*/  IMAD R48, R40.reuse, R41, RZ ;  /* 0x0000002928307224 */ /* 0x040fe400078e02ff */
[----:B------:R-:W-:-:S04]  /*a4a0*/  IMAD.HI.U32 R43, P3, R40, R38, R42 ;  /* 0x00000026282b7227 */ /* 0x000fc8000786002a */
[----:B------:R-:W-:Y:S01]  /*a4b0*/  IMAD.HI.U32 R39, R40, R41, RZ ;  /* 0x0000002928277227 */ /* 0x000fe200078e00ff */
[----:B------:R-:W-:-:S03]  /*a4c0*/  IADD3 R48, P2, R48, R43, RZ ;  /* 0x0000002b30307210 */ /* 0x000fc60007f5e0ff */
[----:B------:R-:W-:Y:S02]  /*a4d0*/  IMAD.X R39, RZ, RZ, R39, P3 ;  /* 0x000000ffff277224 */ /* 0x000fe400018e0627 */
[----:B------:R-:W-:-:S03]  /*a4e0*/  IMAD.WIDE.U32 R42, R48, R46, RZ ;  /* 0x0000002e302a7225 */ /* 0x000fc600078e00ff */
[----:B------:R-:W-:Y:S01]  /*a4f0*/  IADD3.X R47, RZ, R39, RZ, P2, !PT ;  /* 0x00000027ff2f7210 */ /* 0x000fe200017fe4ff */
[----:B------:R-:W-:Y:S01]  /*a500*/  IMAD R40, R48, R45, R43 ;  /* 0x0000002d30287224 */ /* 0x000fe200078e022b */
[----:B------:R-:W-:-:S03]  /*a510*/  IADD3 R39, P2, -R42, R38, RZ ;  /* 0x000000262a277210 */ /* 0x000fc60007f5e1ff */
[-C--:B------:R-:W-:Y:S01]  /*a520*/  IMAD R38, R47, R46.reuse, R40 ;  /* 0x0000002e2f267224 */ /* 0x080fe200078e0228 */
[----:B------:R-:W-:Y:S02]  /*a530*/  ISETP.GE.U32.AND P4, PT, R39, R46, PT ;  /* 0x0000002e2700720c */ /* 0x000fe40003f86070 */
[----:B------:R-:W-:Y:S01]  /*a540*/  IADD3 R40, P3, -R46, R39, RZ ;  /* 0x000000272e287210 */ /* 0x000fe20007f7e1ff */
[----:B------:R-:W-:Y:S01]  /*a550*/  IMAD.X R38, R41, 0x1, ~R38, P2 ;  /* 0x0000000129267824 */ /* 0x000fe200010e0e26 */
[----:B------:R-:W-:-:S04]  /*a560*/  IADD3 R43, P2, R48, 0x1, RZ ;  /* 0x00000001302b7810 */ /* 0x000fc80007f5e0ff */
[----:B------:R-:W-:Y:S01]  /*a570*/  ISETP.GE.U32.AND.EX P4, PT, R38, R45, PT, P4 ;  /* 0x0000002d2600720c */ /* 0x000fe20003f86140 */
[----:B------:R-:W-:Y:S01]  /*a580*/  IMAD.X R42, RZ, RZ, R47, P2 ;  /* 0x000000ffff2a7224 */ /* 0x000fe200010e062f */
[----:B------:R-:W-:Y:S02]  /*a590*/  IADD3.X R41, ~R45, R38, RZ, P3, !PT ;  /* 0x000000262d297210 */ /* 0x000fe40001ffe5ff */
[----:B------:R-:W-:Y:S02]  /*a5a0*/  SEL R39, R40, R39, P4 ;  /* 0x0000002728277207 */ /* 0x000fe40002000000 */
[----:B------:R-:W-:Y:S02]  /*a5b0*/  SEL R43, R43, R48, P4 ;  /* 0x000000302b2b7207 */ /* 0x000fe40002000000 */
[----:B------:R-:W-:Y:S02]  /*a5c0*/  SEL R38, R41, R38, P4 ;  /* 0x0000002629267207 */ /* 0x000fe40002000000 */
[----:B------:R-:W-:-:S02]  /*a5d0*/  SEL R42, R42, R47, P4 ;  /* 0x0000002f2a2a7207 */ /* 0x000fc40002000000 */
[----:B------:R-:W-:Y:S02]  /*a5e0*/  ISETP.GE.U32.AND P4, PT, R39, R46, PT ;  /* 0x0000002e2700720c */ /* 0x000fe40003f86070 */
[----:B------:R-:W-:Y:S02]  /*a5f0*/  IADD3 R40, P3, R43, 0x1, RZ ;  /* 0x000000012b287810 */ /* 0x000fe40007f7e0ff */
[----:B------:R-:W-:Y:S02]  /*a600*/  ISETP.NE.U32.AND P2, PT, R46, RZ, PT ;  /* 0x000000ff2e00720c */ /* 0x000fe40003f45070 */
[----:B------:R-:W-:Y:S02]  /*a610*/  ISETP.GE.U32.AND.EX P4, PT, R38, R45, PT, P4 ;  /* 0x0000002d2600720c */ /* 0x000fe40003f86140 */
[----:B------:R-:W-:Y:S02]  /*a620*/  IADD3.X R39, RZ, R42, RZ, P3, !PT ;  /* 0x0000002aff277210 */ /* 0x000fe40001ffe4ff */
[----:B------:R-:W-:Y:S01]  /*a630*/  ISETP.NE.AND.EX P2, PT, R45, RZ, PT, P2 ;  /* 0x000000ff2d00720c */ /* 0x000fe20003f45320 */
[----:B------:R-:W-:Y:S01]  /*a640*/  IMAD.MOV.U32 R45, RZ, RZ, 0x0 ;  /* 0x00000000ff2d7424 */ /* 0x000fe200078e00ff */
[----:B------:R-:W-:-:S02]  /*a650*/  SEL R40, R40, R43, P4 ;  /* 0x0000002b28287207 */ /* 0x000fc40002000000 */
[----:B------:R-:W-:Y:S02]  /*a660*/  SEL R39, R39, R42, P4 ;  /* 0x0000002a27277207 */ /* 0x000fe40002000000 */
[----:B------:R-:W-:Y:S02]  /*a670*/  SEL R40, R40, 0xffffffff, P2 ;  /* 0xffffffff28287807 */ /* 0x000fe40001000000 */
[----:B------:R-:W-:Y:S01]  /*a680*/  SEL R39, R39, 0xffffffff, P2 ;  /* 0xffffffff27277807 */ /* 0x000fe20001000000 */
[----:B------:R-:W-:Y:S06]  /*a690*/  RET.REL.NODEC R44 `(_ZN7cutlass6KernelINS_4gemm6kernel15Rank2KUniversalINS1_11threadblock13MmaMultistageINS1_9GemmShapeILi32ELi32ELi16EEENS_9transform11threadblock28PredicatedTileAccessIteratorINS_11MatrixShapeILi32ELi16EEEdNS_6layout11ColumnMajorELi1ENS8_31PitchLinearWarpStripedThreadMapINS_16PitchLinearShapeILi32ELi16EEELi128ENSG_ILi16ELi2EEELi1EEENS_5ArrayIdLi1ELb1EEELb0ENSD_9NoPermuteEEENS9_25RegularTileAccessIteratorISC_dNSD_43ColumnMajorTensorOpMultiplicandCongruous64bELi1ESJ_Li8EEELNS_4arch14CacheOperation4KindE0ENSA_INSB_ILi16ELi32EEEdNSD_8RowMajorELi0ESJ_SL_Lb0ESM_EENSO_ISU_dNSD_40RowMajorTensorOpMultiplicandCongruous64bELi0ESJ_Li8EEELST_0EdSV_NS4_9MmaPolicyINS1_4warp11MmaTensorOpINS6_ILi16ELi16ELi16EEEdSP_dSX_dSV_NS10_17MmaTensorOpPolicyINSR_3MmaINS6_ILi8ELi8ELi4EEELi32EdSV_dSE_dSV_NSR_13OpMultiplyAddEEENSB_ILi1ELi1EEEEELi1ELb0EbEENSB_ILi0ELi0EEES1B_Li1EEELi3ELNS1_23SharedMemoryClearOptionE0EbEES1E_NS_8epilogue11threadblock8EpilogueIS7_S1A_Li1ENS1G_27PredicatedTileIteratorBlas3INS1G_26OutputTileOptimalThreadMapINS1G_15OutputTileShapeILi32ELi8ELi2ELi1ELi1EEENS1K_ILi1ELi2ELi1ELi1ELi2EEELi128ELi1ELi64EEEdLNS_8BlasModeE1EEENS1F_4warp24FragmentIteratorTensorOpIS12_S15_dNSK_IdLi2ELb1EEESV_EENS1Q_20TileIteratorTensorOpIS12_S15_dSV_EENS1G_18SharedLoadIteratorINS1N_18CompactedThreadMapEdLi8EEENS1F_6thread17LinearCombinationIdLi1EddLNS1Z_9ScaleType4KindE0ELNS_15FloatRoundStyleE2EdEENSB_ILi0ELi4EEELi1ELi1EEENS4_30GemmIdentityThreadblockSwizzleILi1EEELNS_8FillModeE1ELS1O_1EEEEEvNT_6ParamsE) ;  /* 0xffffff582c587950 */ /* 0x000fec0003c3ffff */
.L_x_106:
[----:B------:R-:W-:-:S00]  /*a6a0*/  BRA `(.L_x_106) ;  /* 0xfffffffc00fc7947 */ /* 0x000fc0000383ffff */
[----:B------:R-:W-:-:S00]  /*a6b0*/  NOP ;  /* 0x0000000000007918 */ /* 0x000fc00000000000 */
        /* <DEDUP_REMOVED lines=12> */
.L_x_107:


//--------------------- .nv.shared._ZN7cutlass6KernelINS_4gemm6kernel15Rank2KUniversalINS1_11threadblock13MmaMultistageINS1_9GemmShapeILi32ELi32ELi16EEENS_9transform11threadblock28PredicatedTileAccessIteratorINS_11MatrixShapeILi32ELi16EEEdNS_6layout11ColumnMajorELi1ENS8_31PitchLinearWarpStripedThreadMapINS_16PitchLinearShapeILi32ELi16EEELi128ENSG_ILi16ELi2EEELi1EEENS_5ArrayIdLi1ELb1EEELb0ENSD_9NoPermuteEEENS9_25RegularTileAccessIteratorISC_dNSD_43ColumnMajorTensorOpMultiplicandCongruous64bELi1ESJ_Li8EEELNS_4arch14CacheOperation4KindE0ENSA_INSB_ILi16ELi32EEEdNSD_8RowMajorELi0ESJ_SL_Lb0ESM_EENSO_ISU_dNSD_40RowMajorTensorOpMultiplicandCongruous64bELi0ESJ_Li8EEELST_0EdSV_NS4_9MmaPolicyINS1_4warp11MmaTensorOpINS6_ILi16ELi16ELi16EEEdSP_dSX_dSV_NS10_17MmaTensorOpPolicyINSR_3MmaINS6_ILi8ELi8ELi4EEELi32EdSV_dSE_dSV_NSR_13OpMultiplyAddEEENSB_ILi1ELi1EEEEELi1ELb0EbEENSB_ILi0ELi0EEES1B_Li1EEELi3ELNS1_23SharedMemoryClearOptionE0EbEES1E_NS_8epilogue11threadblock8EpilogueIS7_S1A_Li1ENS1G_27PredicatedTileIteratorBlas3INS1G_26OutputTileOptimalThreadMapINS1G_15OutputTileShapeILi32ELi8ELi2ELi1ELi1EEENS1K_ILi1ELi2ELi1ELi1ELi2EEELi128ELi1ELi64EEEdLNS_8BlasModeE1EEENS1F_4warp24FragmentIteratorTensorOpIS12_S15_dNSK_IdLi2ELb1EEESV_EENS1Q_20TileIteratorTensorOpIS12_S15_dSV_EENS1G_18SharedLoadIteratorINS1N_18CompactedThreadMapEdLi8EEENS1F_6thread17LinearCombinationIdLi1EddLNS1Z_9ScaleType4KindE0ELNS_15FloatRoundStyleE2EdEENSB_ILi0ELi4EEELi1ELi1EEENS4_30GemmIdentityThreadblockSwizzleILi1EEELNS_8FillModeE1ELS1O_1EEEEEvNT_6ParamsE --------------------------
	.section	.nv.shared._ZN7cutlass6KernelINS_4gemm6kernel15Rank2KUniversalINS1_11threadblock13MmaMultistageINS1_9GemmShapeILi32ELi32ELi16EEENS_9transform11threadblock28PredicatedTileAccessIteratorINS_11MatrixShapeILi32ELi16EEEdNS_6layout11ColumnMajorELi1ENS8_31PitchLinearWarpStripedThreadMapINS_16PitchLinearShapeILi32ELi16EEELi128ENSG_ILi16ELi2EEELi1EEENS_5ArrayIdLi1ELb1EEELb0ENSD_9NoPermuteEEENS9_25RegularTileAccessIteratorISC_dNSD_43ColumnMajorTensorOpMultiplicandCongruous64bELi1ESJ_Li8EEELNS_4arch14CacheOperation4KindE0ENSA_INSB_ILi16ELi32EEEdNSD_8RowMajorELi0ESJ_SL_Lb0ESM_EENSO_ISU_dNSD_40RowMajorTensorOpMultiplicandCongruous64bELi0ESJ_Li8EEELST_0EdSV_NS4_9MmaPolicyINS1_4warp11MmaTensorOpINS6_ILi16ELi16ELi16EEEdSP_dSX_dSV_NS10_17MmaTensorOpPolicyINSR_3MmaINS6_ILi8ELi8ELi4EEELi32EdSV_dSE_dSV_NSR_13OpMultiplyAddEEENSB_ILi1ELi1EEEEELi1ELb0EbEENSB_ILi0ELi0EEES1B_Li1EEELi3ELNS1_23SharedMemoryClearOptionE0EbEES1E_NS_8epilogue11threadblock8EpilogueIS7_S1A_Li1ENS1G_27PredicatedTileIteratorBlas3INS1G_26OutputTileOptimalThreadMapINS1G_15OutputTileShapeILi32ELi8ELi2ELi1ELi1EEENS1K_ILi1ELi2ELi1ELi1ELi2EEELi128ELi1ELi64EEEdLNS_8BlasModeE1EEENS1F_4warp24FragmentIteratorTensorOpIS12_S15_dNSK_IdLi2ELb1EEESV_EENS1Q_20TileIteratorTensorOpIS12_S15_dSV_EENS1G_18SharedLoadIteratorINS1N_18CompactedThreadMapEdLi8EEENS1F_6thread17LinearCombinationIdLi1EddLNS1Z_9ScaleType4KindE0ELNS_15FloatRoundStyleE2EdEENSB_ILi0ELi4EEELi1ELi1EEENS4_30GemmIdentityThreadblockSwizzleILi1EEELNS_8FillModeE1ELS1O_1EEEEEvNT_6ParamsE,"aw",@nobits
	.sectionflags	@""
	.align	16
	.zero		1024


//--------------------- .nv.shared.reserved.0     --------------------------
	.section	.nv.shared.reserved.0,"aw",@nobits
	.weak		__nv_reservedSMEM_offset_0_alias
	.size		__nv_reservedSMEM_offset_0_alias, 0, 0
	.other		__nv_reservedSMEM_offset_0_alias,@"STO_CUDA_RESERVED_SHARED STV_DEFAULT"
__nv_reservedSMEM_offset_0_alias:
	.zero		0


//--------------------- .nv.global                --------------------------
	.section	.nv.global,"aw",@nobits
.nv.global:
	.type		_ZN39_INTERNAL_c681d56d_4_k_cu_12e81bdb_27154cute1_E,@object
	.size		_ZN39_INTERNAL_c681d56d_4_k_cu_12e81bdb_27154cute1_E,(_ZN39_INTERNAL_c681d56d_4_k_cu_12e81bdb_27154cuda3std3__45__cpo6cbeginE - _ZN39_INTERNAL_c681d56d_4_k_cu_12e81bdb_27154cute1_E)
_ZN39_INTERNAL_c681d56d_4_k_cu_12e81bdb_27154cute1_E:
	.zero		1
	.type		_ZN39_INTERNAL_c681d56d_4_k_cu_12e81bdb_27154cuda3std3__45__cpo6cbeginE,@object
	.size		_ZN39_INTERNAL_c681d56d_4_k_cu_12e81bdb_27154cuda3std3__45__cpo6cbeginE,(_ZN39_INTERNAL_c681d56d_4_k_cu_12e81bdb_27154cuda3std3__48in_placeE - _ZN39_INTERNAL_c681d56d_4_k_cu_12e81bdb_27154cuda3std3__45__cpo6cbeginE)
_ZN39_INTERNAL_c681d56d_4_k_cu_12e81bdb_27154cuda3std3__45__cpo6cbeginE:
	.zero		1
	.type		_ZN39_INTERNAL_c681d56d_4_k_cu_12e81bdb_27154cuda3std3__48in_placeE,@object
	.size		_ZN39_INTERNAL_c681d56d_4_k_cu_12e81bdb_27154cuda3std3__48in_placeE,(_ZN39_INTERNAL_c681d56d_4_k_cu_12e81bdb_27154cuda3std6ranges3__45__cpo9iter_moveE - _ZN39_INTERNAL_c681d56d_4_k_cu_12e81bdb_27154cuda3std3__48in_placeE)
_ZN39_INTERNAL_c681d56d_4_k_cu_12e81bdb_27154cuda3std3__48in_placeE:
	.zero		1
	.type		_ZN39_INTERNAL_c681d56d_4_k_cu_12e81bdb_27154cuda3std6ranges3__45__cpo9iter_moveE,@object
	.size		_ZN39_INTERNAL_c681d56d_4_k_cu_12e81bdb_27154cuda3std6ranges3__45__cpo9iter_moveE,(_ZN39_INTERNAL_c681d56d_4_k_cu_12e81bdb_27154cuda3std3__45__cpo5beginE - _ZN39_INTERNAL_c681d56d_4_k_cu_12e81bdb_27154cuda3std6ranges3__45__cpo9iter_moveE)
_ZN39_INTERNAL_c681d56d_4_k_cu_12e81bdb_27154cuda3std6ranges3__45__cpo9iter_moveE:
	.zero		1
	.type		_ZN39_INTERNAL_c681d56d_4_k_cu_12e81bdb_27154cuda3std3__45__cpo5beginE,@object
	.size		_ZN39_INTERNAL_c681d56d_4_k_cu_12e81bdb_27154cuda3std3__45__cpo5beginE,(_ZN39_INTERNAL_c681d56d_4_k_cu_12e81bdb_27154cuda3std3__441_GLOBAL__N__c681d56d_4_k_cu_12e81bdb_27156ignoreE - _ZN39_INTERNAL_c681d56d_4_k_cu_12e81bdb_27154cuda3std3__45__cpo5beginE)
_ZN39_INTERNAL_c681d56d_4_k_cu_12e81bdb_27154cuda3std3__45__cpo5beginE:
	.zero		1
	.type		_ZN39_INTERNAL_c681d56d_4_k_cu_12e81bdb_27154cuda3std3__441_GLOBAL__N__c681d56d_4_k_cu_12e81bdb_27156ignoreE,@object
	.size		_ZN39_INTERNAL_c681d56d_4_k_cu_12e81bdb_27154cuda3std3__441_GLOBAL__N__c681d56d_4_k_cu_12e81bdb_27156ignoreE,(_ZN39_INTERNAL_c681d56d_4_k_cu_12e81bdb_27154cute7productE - _ZN39_INTERNAL_c681d56d_4_k_cu_12e81bdb_27154cuda3std3__441_GLOBAL__N__c681d56d_4_k_cu_12e81bdb_27156ignoreE)
_ZN39_INTERNAL_c681d56d_4_k_cu_12e81bdb_27154cuda3std3__441_GLOBAL__N__c681d56d_4_k_cu_12e81bdb_27156ignoreE:
	.zero		1
	.type		_ZN39_INTERNAL_c681d56d_4_k_cu_12e81bdb_27154cute7productE,@object
	.size		_ZN39_INTERNAL_c681d56d_4_k_cu_12e81bdb_27154cute7productE,(_ZN39_INTERNAL_c681d56d_4_k_cu_12e81bdb_27154cuda3std3__45__cpo3endE - _ZN39_INTERNAL_c681d56d_4_k_cu_12e81bdb_27154cute7productE)
_ZN39_INTERNAL_c681d56d_4_k_cu_12e81bdb_27154cute7productE:
	.zero		1
	.type		_ZN39_INTERNAL_c681d56d_4_k_cu_12e81bdb_27154cuda3std3__45__cpo3endE,@object
	.size		_ZN39_INTERNAL_c681d56d_4_k_cu_12e81bdb_27154cuda3std3__45__cpo3endE,(_ZN39_INTERNAL_c681d56d_4_k_cu_12e81bdb_27154cuda3std3__419piecewise_constructE - _ZN39_INTERNAL_c681d56d_4_k_cu_12e81bdb_27154cuda3std3__45__cpo3endE)
_ZN39_INTERNAL_c681d56d_4_k_cu_12e81bdb_27154cuda3std3__45__cpo3endE:
	.zero		1
	.type		_ZN39_INTERNAL_c681d56d_4_k_cu_12e81bdb_27154cuda3std3__419piecewise_constructE,@object
	.size		_ZN39_INTERNAL_c681d56d_4_k_cu_12e81bdb_27154cuda3std3__419piecewise_constructE,(_ZN39_INTERNAL_c681d56d_4_k_cu_12e81bdb_27154cuda3std3__45__cpo4cendE - _ZN39_INTERNAL_c681d56d_4_k_cu_12e81bdb_27154cuda3std3__419piecewise_constructE)
_ZN39_INTERNAL_c681d56d_4_k_cu_12e81bdb_27154cuda3std3__419piecewise_constructE:
	.zero		1
	.type		_ZN39_INTERNAL_c681d56d_4_k_cu_12e81bdb_27154cuda3std3__45__cpo4cendE,@object
	.size		_ZN39_INTERNAL_c681d56d_4_k_cu_12e81bdb_27154cuda3std3__45__cpo4cendE,(_ZN39_INTERNAL_c681d56d_4_k_cu_12e81bdb_27154cuda3std6ranges3__45__cpo4swapE - _ZN39_INTERNAL_c681d56d_4_k_cu_12e81bdb_27154cuda3std3__45__cpo4cendE)
_ZN39_INTERNAL_c681d56d_4_k_cu_12e81bdb_27154cuda3std3__45__cpo4cendE:
	.zero		1
	.type		_ZN39_INTERNAL_c681d56d_4_k_cu_12e81bdb_27154cuda3std6ranges3__45__cpo4swapE,@object
	.size		_ZN39_INTERNAL_c681d56d_4_k_cu_12e81bdb_27154cuda3std6ranges3__45__cpo4swapE,(.L_7 - _ZN39_INTERNAL_c681d56d_4_k_cu_12e81bdb_27154cuda3std6ranges3__45__cpo4swapE)
_ZN39_INTERNAL_c681d56d_4_k_cu_12e81bdb_27154cuda3std6ranges3__45__cpo4swapE:
	.zero		1
.L_7:


//--------------------- .nv.constant0._ZN7cutlass6KernelINS_4gemm6kernel15Rank2KUniversalINS1_11threadblock13MmaMultistageINS1_9GemmShapeILi32ELi32ELi16EEENS_9transform11threadblock28PredicatedTileAccessIteratorINS_11MatrixShapeILi32ELi16EEEdNS_6layout11ColumnMajorELi1ENS8_31PitchLinearWarpStripedThreadMapINS_16PitchLinearShapeILi32ELi16EEELi128ENSG_ILi16ELi2EEELi1EEENS_5ArrayIdLi1ELb1EEELb0ENSD_9NoPermuteEEENS9_25RegularTileAccessIteratorISC_dNSD_43ColumnMajorTensorOpMultiplicandCongruous64bELi1ESJ_Li8EEELNS_4arch14CacheOperation4KindE0ENSA_INSB_ILi16ELi32EEEdNSD_8RowMajorELi0ESJ_SL_Lb0ESM_EENSO_ISU_dNSD_40RowMajorTensorOpMultiplicandCongruous64bELi0ESJ_Li8EEELST_0EdSV_NS4_9MmaPolicyINS1_4warp11MmaTensorOpINS6_ILi16ELi16ELi16EEEdSP_dSX_dSV_NS10_17MmaTensorOpPolicyINSR_3MmaINS6_ILi8ELi8ELi4EEELi32EdSV_dSE_dSV_NSR_13OpMultiplyAddEEENSB_ILi1ELi1EEEEELi1ELb0EbEENSB_ILi0ELi0EEES1B_Li1EEELi3ELNS1_23SharedMemoryClearOptionE0EbEES1E_NS_8epilogue11threadblock8EpilogueIS7_S1A_Li1ENS1G_27PredicatedTileIteratorBlas3INS1G_26OutputTileOptimalThreadMapINS1G_15OutputTileShapeILi32ELi8ELi2ELi1ELi1EEENS1K_ILi1ELi2ELi1ELi1ELi2EEELi128ELi1ELi64EEEdLNS_8BlasModeE1EEENS1F_4warp24FragmentIteratorTensorOpIS12_S15_dNSK_IdLi2ELb1EEESV_EENS1Q_20TileIteratorTensorOpIS12_S15_dSV_EENS1G_18SharedLoadIteratorINS1N_18CompactedThreadMapEdLi8EEENS1F_6thread17LinearCombinationIdLi1EddLNS1Z_9ScaleType4KindE0ELNS_15FloatRoundStyleE2EdEENSB_ILi0ELi4EEELi1ELi1EEENS4_30GemmIdentityThreadblockSwizzleILi1EEELNS_8FillModeE1ELS1O_1EEEEEvNT_6ParamsE --------------------------
	.section	.nv.constant0._ZN7cutlass6KernelINS_4gemm6kernel15Rank2KUniversalINS1_11threadblock13MmaMultistageINS1_9GemmShapeILi32ELi32ELi16EEENS_9transform11threadblock28PredicatedTileAccessIteratorINS_11MatrixShapeILi32ELi16EEEdNS_6layout11ColumnMajorELi1ENS8_31PitchLinearWarpStripedThreadMapINS_16PitchLinearShapeILi32ELi16EEELi128ENSG_ILi16ELi2EEELi1EEENS_5ArrayIdLi1ELb1EEELb0ENSD_9NoPermuteEEENS9_25RegularTileAccessIteratorISC_dNSD_43ColumnMajorTensorOpMultiplicandCongruous64bELi1ESJ_Li8EEELNS_4arch14CacheOperation4KindE0ENSA_INSB_ILi16ELi32EEEdNSD_8RowMajorELi0ESJ_SL_Lb0ESM_EENSO_ISU_dNSD_40RowMajorTensorOpMultiplicandCongruous64bELi0ESJ_Li8EEELST_0EdSV_NS4_9MmaPolicyINS1_4warp11MmaTensorOpINS6_ILi16ELi16ELi16EEEdSP_dSX_dSV_NS10_17MmaTensorOpPolicyINSR_3MmaINS6_ILi8ELi8ELi4EEELi32EdSV_dSE_dSV_NSR_13OpMultiplyAddEEENSB_ILi1ELi1EEEEELi1ELb0EbEENSB_ILi0ELi0EEES1B_Li1EEELi3ELNS1_23SharedMemoryClearOptionE0EbEES1E_NS_8epilogue11threadblock8EpilogueIS7_S1A_Li1ENS1G_27PredicatedTileIteratorBlas3INS1G_26OutputTileOptimalThreadMapINS1G_15OutputTileShapeILi32ELi8ELi2ELi1ELi1EEENS1K_ILi1ELi2ELi1ELi1ELi2EEELi128ELi1ELi64EEEdLNS_8BlasModeE1EEENS1F_4warp24FragmentIteratorTensorOpIS12_S15_dNSK_IdLi2ELb1EEESV_EENS1Q_20TileIteratorTensorOpIS12_S15_dSV_EENS1G_18SharedLoadIteratorINS1N_18CompactedThreadMapEdLi8EEENS1F_6thread17LinearCombinationIdLi1EddLNS1Z_9ScaleType4KindE0ELNS_15FloatRoundStyleE2EdEENSB_ILi0ELi4EEELi1ELi1EEENS4_30GemmIdentityThreadblockSwizzleILi1EEELNS_8FillModeE1ELS1O_1EEEEEvNT_6ParamsE,"a",@progbits
	.sectionflags	@""
	.align	4
.nv.constant0._ZN7cutlass6KernelINS_4gemm6kernel15Rank2KUniversalINS1_11threadblock13MmaMultistageINS1_9GemmShapeILi32ELi32ELi16EEENS_9transform11threadblock28PredicatedTileAccessIteratorINS_11MatrixShapeILi32ELi16EEEdNS_6layout11ColumnMajorELi1ENS8_31PitchLinearWarpStripedThreadMapINS_16PitchLinearShapeILi32ELi16EEELi128ENSG_ILi16ELi2EEELi1EEENS_5ArrayIdLi1ELb1EEELb0ENSD_9NoPermuteEEENS9_25RegularTileAccessIteratorISC_dNSD_43ColumnMajorTensorOpMultiplicandCongruous64bELi1ESJ_Li8EEELNS_4arch14CacheOperation4KindE0ENSA_INSB_ILi16ELi32EEEdNSD_8RowMajorELi0ESJ_SL_Lb0ESM_EENSO_ISU_dNSD_40RowMajorTensorOpMultiplicandCongruous64bELi0ESJ_Li8EEELST_0EdSV_NS4_9MmaPolicyINS1_4warp11MmaTensorOpINS6_ILi16ELi16ELi16EEEdSP_dSX_dSV_NS10_17MmaTensorOpPolicyINSR_3MmaINS6_ILi8ELi8ELi4EEELi32EdSV_dSE_dSV_NSR_13OpMultiplyAddEEENSB_ILi1ELi1EEEEELi1ELb0EbEENSB_ILi0ELi0EEES1B_Li1EEELi3ELNS1_23SharedMemoryClearOptionE0EbEES1E_NS_8epilogue11threadblock8EpilogueIS7_S1A_Li1ENS1G_27PredicatedTileIteratorBlas3INS1G_26OutputTileOptimalThreadMapINS1G_15OutputTileShapeILi32ELi8ELi2ELi1ELi1EEENS1K_ILi1ELi2ELi1ELi1ELi2EEELi128ELi1ELi64EEEdLNS_8BlasModeE1EEENS1F_4warp24FragmentIteratorTensorOpIS12_S15_dNSK_IdLi2ELb1EEESV_EENS1Q_20TileIteratorTensorOpIS12_S15_dSV_EENS1G_18SharedLoadIteratorINS1N_18CompactedThreadMapEdLi8EEENS1F_6thread17LinearCombinationIdLi1EddLNS1Z_9ScaleType4KindE0ELNS_15FloatRoundStyleE2EdEENSB_ILi0ELi4EEELi1ELi1EEENS4_30GemmIdentityThreadblockSwizzleILi1EEELNS_8FillModeE1ELS1O_1EEEEEvNT_6ParamsE:
	.zero		960


//--------------------- SYMBOLS --------------------------

	.type		.nv.reservedSmem.offset0,@object
	.size		.nv.reservedSmem.offset0,0x4
